// auto-generated by cutlass_sweep.gemm — config: {"arch": "sm_100", "cluster_m": 2, "cluster_n": 1, "dtype": "e4m3", "dtype_b": "e4m3", "layout": "nt", "stages": 0, "tile_k": 256, "tile_m": 64, "tile_n": 48}
#include "cutlass/cutlass.h"
#include "cutlass/gemm/collective/collective_builder.hpp"
#include "cutlass/gemm/device/gemm_universal_adapter.h"
#include "cutlass/gemm/kernel/gemm_universal.hpp"
#include "cutlass/epilogue/collective/collective_builder.hpp"

using ElemA = cutlass::float_e4m3_t;
using ElemB = cutlass::float_e4m3_t;
using ElemCD = cutlass::float_e4m3_t;
using Acc  = float;
using TileShape    = cute::Shape<cute::_64, cute::_48, cute::_256>;
using ClusterShape = cute::Shape<cute::_2, cute::_1, cute::_1>;

using CollectiveEpilogue = typename cutlass::epilogue::collective::CollectiveBuilder<
    cutlass::arch::Sm100, cutlass::arch::OpClassTensorOp,
    TileShape, ClusterShape,
    cutlass::epilogue::collective::EpilogueTileAuto,
    Acc, Acc,
    ElemCD, cutlass::layout::RowMajor, 128 / cutlass::sizeof_bits<ElemCD>::value,
    ElemCD, cutlass::layout::RowMajor, 128 / cutlass::sizeof_bits<ElemCD>::value,
    cutlass::epilogue::collective::EpilogueScheduleAuto
  >::CollectiveOp;

using CollectiveMainloop = typename cutlass::gemm::collective::CollectiveBuilder<
    cutlass::arch::Sm100, cutlass::arch::OpClassTensorOp,
    ElemA, cutlass::layout::RowMajor, 128 / cutlass::sizeof_bits<ElemA>::value,
    ElemB, cutlass::layout::ColumnMajor, 128 / cutlass::sizeof_bits<ElemB>::value,
    Acc,
    TileShape, ClusterShape,
    cutlass::gemm::collective::StageCountAutoCarveout<static_cast<int>(sizeof(typename CollectiveEpilogue::SharedStorage))>,
    cutlass::gemm::collective::KernelScheduleAuto
  >::CollectiveOp;

using GemmKernel = cutlass::gemm::kernel::GemmUniversal<
    cute::Shape<int,int,int,int>,
    CollectiveMainloop,
    CollectiveEpilogue
>;
using Gemm = cutlass::gemm::device::GemmUniversalAdapter<GemmKernel>;

// Force the device kernel symbol into the cubin without needing a host main.
auto* _anchor = &cutlass::device_kernel<GemmKernel>;


// ===== COMPILED SASS (sm_100a) =====

	.target	sm_100a

	.elftype	@"ET_EXEC"


//--------------------- .note.nv.tkinfo           --------------------------
	.section	.note.nv.tkinfo,"",@"SHT_NOTE"
	.sectionflags	@"SHF_NOTE_NV_TKINFO"
	.tkinfo
        /*0018*/ 	.word	0x00000002
        /*0030*/ 	.string	""
        /*0030*/ 	.string	"ptxas"
        /*0030*/ 	.string	"Cuda compilation tools, release 13.0, V13.0.88"
        /*0030*/ 	.string	"Build cuda_13.0.r13.0/compiler.36424714_0"
        /*0030*/ 	.string	"-arch sm_100a -m 64 "



//--------------------- .note.nv.cuinfo           --------------------------
	.section	.note.nv.cuinfo,"",@"SHT_NOTE"
	.sectionflags	@"SHF_NOTE_NV_CUINFO"
        /*0018*/ 	.short	0x0002
        /*001a*/ 	.short	0x0064
        /*001c*/ 	.short	0x0082
	.zero		2


//--------------------- .nv.info                  --------------------------
	.section	.nv.info,"",@"SHT_CUDA_INFO"
	.align	4


	//----- nvinfo : EIATTR_REGCOUNT
	.align		4
        /*0000*/ 	.byte	0x04, 0x2f
        /*0002*/ 	.short	(.L_16 - .L_15)
	.align		4
.L_15:
        /*0004*/ 	.word	index@(_ZN7cutlass13device_kernelINS_4gemm6kernel13GemmUniversalIN4cute5tupleIJiiiiEEENS1_10collective13CollectiveMmaINS1_35MainloopSm100TmaUmmaWarpSpecializedILi7ELi2ELi4ENS5_IJNS4_1CILi2EEENSA_ILi1EEESC_EEEEENS5_IJNSA_ILi64EEENSA_ILi48EEENSA_ILi256EEEEEENS_12float_e4m3_tENS5_IJlSC_lEEESJ_SK_NS4_8TiledMMAINS4_8MMA_AtomIJNS4_10MMA_TraitsINS4_19SM100_MMA_F8F6F4_SSEJSJ_SJ_fSF_SG_NS4_17integral_constantINS4_4UMMA5MajorELSR_0EEESS_NSP_INSQ_7ScaleInELST_0EEESU_EEEEEENS4_6LayoutINS5_IJSC_SC_SC_EEENS5_IJNSA_ILi0EEESZ_SZ_EEEEENS5_IJNS4_10UnderscoreES12_S12_EEEEENS4_13SM90_TMA_LOADENS4_14ComposedLayoutINS4_7SwizzleILi3ELi4ELi3EEENS4_18smem_ptr_flag_bitsILi8EEENSX_INS5_IJNSA_ILi8EEENSA_ILi128EEEEEENS5_IJS1C_SC_EEEEEEEvNS4_8identityENS4_23SM90_TMA_LOAD_MULTICASTES1G_vS1H_EENS_8epilogue10collective18CollectiveEpilogueINS1K_23Sm100TmaWarpSpecializedILi1ELi1ELi24ELb0ELb0EEEJSI_NS5_IJNSX_ISF_SC_EENSX_ISG_SC_EEEEESJ_SK_SJ_SK_NS1K_6fusion15FusionCallbacksIS1O_NS1S_17LinearCombinationISJ_fSJ_fLNS_15FloatRoundStyleE2EEESI_S1R_JEEENS4_5SM1004TMEM4LOAD25SM100_TMEM_LOAD_16dp32b8xES15_NS16_INS17_ILi0ELi4ELi3EEES1A_NSX_INS5_IJS1B_NSA_ILi16EEEEEENS5_IJS23_SC_EEEEEEENS4_39AutoVectorizingCopyWithAssumedAlignmentILi128EEENS4_14SM90_TMA_STOREES27_S29_S29_EEEvvEEEEvNT_6ParamsE)
        /*0008*/ 	.word	0x00000040


	//----- nvinfo : EIATTR_FRAME_SIZE
	.align		4
.L_16:
        /*000c*/ 	.byte	0x04, 0x11
        /*000e*/ 	.short	(.L_18 - .L_17)
	.align		4
.L_17:
        /*0010*/ 	.word	index@($__internal_2_$__cuda_sm10x_tcgen05_guardrail_trap_unallocated_columns_being_dealloced)
        /*0014*/ 	.word	0x00000000


	//----- nvinfo : EIATTR_FRAME_SIZE
	.align		4
.L_18:
        /*0018*/ 	.byte	0x04, 0x11
        /*001a*/ 	.short	(.L_20 - .L_19)
	.align		4
.L_19:
        /*001c*/ 	.word	index@($__internal_1_$__cuda_sm10x_tcgen05_guardrail_trap_phase_invalid_during_alloc)
        /*0020*/ 	.word	0x00000000


	//----- nvinfo : EIATTR_FRAME_SIZE
	.align		4
.L_20:
        /*0024*/ 	.byte	0x04, 0x11
        /*0026*/ 	.short	(.L_22 - .L_21)
	.align		4
.L_21:
        /*0028*/ 	.word	index@($__internal_0_$__cuda_sm10x_tcgen05_guardrail_trap_col_being_dealloced_not_returned_by_alloc)
        /*002c*/ 	.word	0x00000000


	//----- nvinfo : EIATTR_FRAME_SIZE
	.align		4
.L_22:
        /*0030*/ 	.byte	0x04, 0x11
        /*0032*/ 	.short	(.L_24 - .L_23)
	.align		4
.L_23:
        /*0034*/ 	.word	index@(_ZN7cutlass13device_kernelINS_4gemm6kernel13GemmUniversalIN4cute5tupleIJiiiiEEENS1_10collective13CollectiveMmaINS1_35MainloopSm100TmaUmmaWarpSpecializedILi7ELi2ELi4ENS5_IJNS4_1CILi2EEENSA_ILi1EEESC_EEEEENS5_IJNSA_ILi64EEENSA_ILi48EEENSA_ILi256EEEEEENS_12float_e4m3_tENS5_IJlSC_lEEESJ_SK_NS4_8TiledMMAINS4_8MMA_AtomIJNS4_10MMA_TraitsINS4_19SM100_MMA_F8F6F4_SSEJSJ_SJ_fSF_SG_NS4_17integral_constantINS4_4UMMA5MajorELSR_0EEESS_NSP_INSQ_7ScaleInELST_0EEESU_EEEEEENS4_6LayoutINS5_IJSC_SC_SC_EEENS5_IJNSA_ILi0EEESZ_SZ_EEEEENS5_IJNS4_10UnderscoreES12_S12_EEEEENS4_13SM90_TMA_LOADENS4_14ComposedLayoutINS4_7SwizzleILi3ELi4ELi3EEENS4_18smem_ptr_flag_bitsILi8EEENSX_INS5_IJNSA_ILi8EEENSA_ILi128EEEEEENS5_IJS1C_SC_EEEEEEEvNS4_8identityENS4_23SM90_TMA_LOAD_MULTICASTES1G_vS1H_EENS_8epilogue10collective18CollectiveEpilogueINS1K_23Sm100TmaWarpSpecializedILi1ELi1ELi24ELb0ELb0EEEJSI_NS5_IJNSX_ISF_SC_EENSX_ISG_SC_EEEEESJ_SK_SJ_SK_NS1K_6fusion15FusionCallbacksIS1O_NS1S_17LinearCombinationISJ_fSJ_fLNS_15FloatRoundStyleE2EEESI_S1R_JEEENS4_5SM1004TMEM4LOAD25SM100_TMEM_LOAD_16dp32b8xES15_NS16_INS17_ILi0ELi4ELi3EEES1A_NSX_INS5_IJS1B_NSA_ILi16EEEEEENS5_IJS23_SC_EEEEEEENS4_39AutoVectorizingCopyWithAssumedAlignmentILi128EEENS4_14SM90_TMA_STOREES27_S29_S29_EEEvvEEEEvNT_6ParamsE)
        /*0038*/ 	.word	0x00000000


	//----- nvinfo : EIATTR_MIN_STACK_SIZE
	.align		4
.L_24:
        /*003c*/ 	.byte	0x04, 0x12
        /*003e*/ 	.short	(.L_26 - .L_25)
	.align		4
.L_25:
        /*0040*/ 	.word	index@(_ZN7cutlass13device_kernelINS_4gemm6kernel13GemmUniversalIN4cute5tupleIJiiiiEEENS1_10collective13CollectiveMmaINS1_35MainloopSm100TmaUmmaWarpSpecializedILi7ELi2ELi4ENS5_IJNS4_1CILi2EEENSA_ILi1EEESC_EEEEENS5_IJNSA_ILi64EEENSA_ILi48EEENSA_ILi256EEEEEENS_12float_e4m3_tENS5_IJlSC_lEEESJ_SK_NS4_8TiledMMAINS4_8MMA_AtomIJNS4_10MMA_TraitsINS4_19SM100_MMA_F8F6F4_SSEJSJ_SJ_fSF_SG_NS4_17integral_constantINS4_4UMMA5MajorELSR_0EEESS_NSP_INSQ_7ScaleInELST_0EEESU_EEEEEENS4_6LayoutINS5_IJSC_SC_SC_EEENS5_IJNSA_ILi0EEESZ_SZ_EEEEENS5_IJNS4_10UnderscoreES12_S12_EEEEENS4_13SM90_TMA_LOADENS4_14ComposedLayoutINS4_7SwizzleILi3ELi4ELi3EEENS4_18smem_ptr_flag_bitsILi8EEENSX_INS5_IJNSA_ILi8EEENSA_ILi128EEEEEENS5_IJS1C_SC_EEEEEEEvNS4_8identityENS4_23SM90_TMA_LOAD_MULTICASTES1G_vS1H_EENS_8epilogue10collective18CollectiveEpilogueINS1K_23Sm100TmaWarpSpecializedILi1ELi1ELi24ELb0ELb0EEEJSI_NS5_IJNSX_ISF_SC_EENSX_ISG_SC_EEEEESJ_SK_SJ_SK_NS1K_6fusion15FusionCallbacksIS1O_NS1S_17LinearCombinationISJ_fSJ_fLNS_15FloatRoundStyleE2EEESI_S1R_JEEENS4_5SM1004TMEM4LOAD25SM100_TMEM_LOAD_16dp32b8xES15_NS16_INS17_ILi0ELi4ELi3EEES1A_NSX_INS5_IJS1B_NSA_ILi16EEEEEENS5_IJS23_SC_EEEEEEENS4_39AutoVectorizingCopyWithAssumedAlignmentILi128EEENS4_14SM90_TMA_STOREES27_S29_S29_EEEvvEEEEvNT_6ParamsE)
        /*0044*/ 	.word	0x00000000
.L_26:


//--------------------- .nv.compat                --------------------------
	.section	.nv.compat,"",@"SHT_CUDA_COMPAT_INFO"
	.align	4
        /*0000*/ 	.byte	0x02, 0x09, 0x01, 0x00, 0x02, 0x02, 0x02, 0x00, 0x02, 0x05, 0x05, 0x00, 0x03, 0x07, 0x01, 0x01
        /*0010*/ 	.byte	0x02, 0x03, 0x01, 0x00, 0x02, 0x06, 0x01, 0x00, 0x04, 0x0b, 0x08, 0x00, 0x09, 0x00, 0x00, 0x00
        /*0020*/ 	.byte	0x00, 0x00, 0x00, 0x00


//--------------------- .nv.info._ZN7cutlass13device_kernelINS_4gemm6kernel13GemmUniversalIN4cute5tupleIJiiiiEEENS1_10collective13CollectiveMmaINS1_35MainloopSm100TmaUmmaWarpSpecializedILi7ELi2ELi4ENS5_IJNS4_1CILi2EEENSA_ILi1EEESC_EEEEENS5_IJNSA_ILi64EEENSA_ILi48EEENSA_ILi256EEEEEENS_12float_e4m3_tENS5_IJlSC_lEEESJ_SK_NS4_8TiledMMAINS4_8MMA_AtomIJNS4_10MMA_TraitsINS4_19SM100_MMA_F8F6F4_SSEJSJ_SJ_fSF_SG_NS4_17integral_constantINS4_4UMMA5MajorELSR_0EEESS_NSP_INSQ_7ScaleInELST_0EEESU_EEEEEENS4_6LayoutINS5_IJSC_SC_SC_EEENS5_IJNSA_ILi0EEESZ_SZ_EEEEENS5_IJNS4_10UnderscoreES12_S12_EEEEENS4_13SM90_TMA_LOADENS4_14ComposedLayoutINS4_7SwizzleILi3ELi4ELi3EEENS4_18smem_ptr_flag_bitsILi8EEENSX_INS5_IJNSA_ILi8EEENSA_ILi128EEEEEENS5_IJS1C_SC_EEEEEEEvNS4_8identityENS4_23SM90_TMA_LOAD_MULTICASTES1G_vS1H_EENS_8epilogue10collective18CollectiveEpilogueINS1K_23Sm100TmaWarpSpecializedILi1ELi1ELi24ELb0ELb0EEEJSI_NS5_IJNSX_ISF_SC_EENSX_ISG_SC_EEEEESJ_SK_SJ_SK_NS1K_6fusion15FusionCallbacksIS1O_NS1S_17LinearCombinationISJ_fSJ_fLNS_15FloatRoundStyleE2EEESI_S1R_JEEENS4_5SM1004TMEM4LOAD25SM100_TMEM_LOAD_16dp32b8xES15_NS16_INS17_ILi0ELi4ELi3EEES1A_NSX_INS5_IJS1B_NSA_ILi16EEEEEENS5_IJS23_SC_EEEEEEENS4_39AutoVectorizingCopyWithAssumedAlignmentILi128EEENS4_14SM90_TMA_STOREES27_S29_S29_EEEvvEEEEvNT_6ParamsE --------------------------
	.section	.nv.info._ZN7cutlass13device_kernelINS_4gemm6kernel13GemmUniversalIN4cute5tupleIJiiiiEEENS1_10collective13CollectiveMmaINS1_35MainloopSm100TmaUmmaWarpSpecializedILi7ELi2ELi4ENS5_IJNS4_1CILi2EEENSA_ILi1EEESC_EEEEENS5_IJNSA_ILi64EEENSA_ILi48EEENSA_ILi256EEEEEENS_12float_e4m3_tENS5_IJlSC_lEEESJ_SK_NS4_8TiledMMAINS4_8MMA_AtomIJNS4_10MMA_TraitsINS4_19SM100_MMA_F8F6F4_SSEJSJ_SJ_fSF_SG_NS4_17integral_constantINS4_4UMMA5MajorELSR_0EEESS_NSP_INSQ_7ScaleInELST_0EEESU_EEEEEENS4_6LayoutINS5_IJSC_SC_SC_EEENS5_IJNSA_ILi0EEESZ_SZ_EEEEENS5_IJNS4_10UnderscoreES12_S12_EEEEENS4_13SM90_TMA_LOADENS4_14ComposedLayoutINS4_7SwizzleILi3ELi4ELi3EEENS4_18smem_ptr_flag_bitsILi8EEENSX_INS5_IJNSA_ILi8EEENSA_ILi128EEEEEENS5_IJS1C_SC_EEEEEEEvNS4_8identityENS4_23SM90_TMA_LOAD_MULTICASTES1G_vS1H_EENS_8epilogue10collective18CollectiveEpilogueINS1K_23Sm100TmaWarpSpecializedILi1ELi1ELi24ELb0ELb0EEEJSI_NS5_IJNSX_ISF_SC_EENSX_ISG_SC_EEEEESJ_SK_SJ_SK_NS1K_6fusion15FusionCallbacksIS1O_NS1S_17LinearCombinationISJ_fSJ_fLNS_15FloatRoundStyleE2EEESI_S1R_JEEENS4_5SM1004TMEM4LOAD25SM100_TMEM_LOAD_16dp32b8xES15_NS16_INS17_ILi0ELi4ELi3EEES1A_NSX_INS5_IJS1B_NSA_ILi16EEEEEENS5_IJS23_SC_EEEEEEENS4_39AutoVectorizingCopyWithAssumedAlignmentILi128EEENS4_14SM90_TMA_STOREES27_S29_S29_EEEvvEEEEvNT_6ParamsE,"",@"SHT_CUDA_INFO"
	.sectionflags	@""
	.align	4


	//----- nvinfo : EIATTR_CUDA_API_VERSION
	.align		4
        /*0000*/ 	.byte	0x04, 0x37
        /*0002*/ 	.short	(.L_28 - .L_27)
.L_27:
        /*0004*/ 	.word	0x00000082


	//----- nvinfo : EIATTR_KPARAM_INFO
	.align		4
.L_28:
        /*0008*/ 	.byte	0x04, 0x17
        /*000a*/ 	.short	(.L_30 - .L_29)
.L_29:
        /*000c*/ 	.word	0x00000000
        /*0010*/ 	.short	0x0000
        /*0012*/ 	.short	0x0000
        /*0014*/ 	.byte	0x00, 0xf0, 0x01, 0x20


	//----- nvinfo : EIATTR_AT_ENTRY_FRAGMENTS
	.align		4
.L_30:
        /*0018*/ 	.byte	0x04, 0x4f
        /*001a*/ 	.short	(.L_32 - .L_31)


	//   ....[0]....
.L_31:
        /*001c*/ 	.word	0x00000006


	//----- nvinfo : EIATTR_RESERVED_SMEM_USED
	.align		4
.L_32:
        /*0020*/ 	.byte	0x01, 0x41
	.zero		2


	//----- nvinfo : EIATTR_SPARSE_MMA_MASK
	.align		4
        /*0024*/ 	.byte	0x03, 0x50
        /*0026*/ 	.short	0x0000


	//----- nvinfo : EIATTR_TCGEN05_1CTA_USED
	.align		4
        /*0028*/ 	.byte	0x01, 0x51
	.zero		2


	//----- nvinfo : EIATTR_MAXREG_COUNT
	.align		4
        /*002c*/ 	.byte	0x03, 0x1b
        /*002e*/ 	.short	0x00ff


	//----- nvinfo : EIATTR_NUM_BARRIERS
	.align		4
        /*0030*/ 	.byte	0x02, 0x4c
        /*0032*/ 	.byte	0x07
	.zero		1


	//----- nvinfo : EIATTR_EXTERNS
	.align		4
        /*0034*/ 	.byte	0x04, 0x0f
        /*0036*/ 	.short	(.L_34 - .L_33)


	//   ....[0]....
	.align		4
.L_33:
        /*0038*/ 	.word	index@(__assertfail)


	//----- nvinfo : EIATTR_MERCURY_ISA_VERSION
	.align		4
.L_34:
        /*003c*/ 	.byte	0x03, 0x5f
        /*003e*/ 	.short	0x0101


	//----- nvinfo : EIATTR_INT_WARP_WIDE_INSTR_OFFSETS
	.align		4
        /*0040*/ 	.byte	0x04, 0x31
        /*0042*/ 	.short	(.L_36 - .L_35)


	//   ....[0]....
.L_35:
        /*0044*/ 	.word	0x00004190


	//   ....[1]....
        /*0048*/ 	.word	0x000041c0


	//   ....[2]....
        /*004c*/ 	.word	0x000041e0


	//   ....[3]....
        /*0050*/ 	.word	0x00004e00


	//   ....[4]....
        /*0054*/ 	.word	0x00004f30


	//   ....[5]....
        /*0058*/ 	.word	0x00004fc0


	//   ....[6]....
        /*005c*/ 	.word	0x00004fe0


	//----- nvinfo : EIATTR_COOP_GROUP_MASK_REGIDS
	.align		4
.L_36:
        /*0060*/ 	.byte	0x04, 0x29
        /*0062*/ 	.short	(.L_38 - .L_37)


	//   ....[0]....
.L_37:
        /*0064*/ 	.word	0xffffffff


	//   ....[1]....
        /*0068*/ 	.word	0xffffffff


	//   ....[2]....
        /*006c*/ 	.word	0xffffffff


	//   ....[3]....
        /*0070*/ 	.word	0xffffffff


	//   ....[4]....
        /*0074*/ 	.word	0xffffffff


	//   ....[5]....
        /*0078*/ 	.word	0xffffffff


	//   ....[6]....
        /*007c*/ 	.word	0xffffffff


	//   ....[7]....
        /*0080*/ 	.word	0xffffffff


	//   ....[8]....
        /*0084*/ 	.word	0xffffffff


	//   ....[9]....
        /*0088*/ 	.word	0xffffffff


	//   ....[10]....
        /*008c*/ 	.word	0xffffffff


	//   ....[11]....
        /*0090*/ 	.word	0xffffffff


	//   ....[12]....
        /*0094*/ 	.word	0xffffffff


	//   ....[13]....
        /*0098*/ 	.word	0xffffffff


	//----- nvinfo : EIATTR_COOP_GROUP_INSTR_OFFSETS
	.align		4
.L_38:
        /*009c*/ 	.byte	0x04, 0x28
        /*009e*/ 	.short	(.L_40 - .L_39)


	//   ....[0]....
.L_39:
        /*00a0*/ 	.word	0x00000080


	//   ....[1]....
        /*00a4*/ 	.word	0x000004d0


	//   ....[2]....
        /*00a8*/ 	.word	0x000006d0


	//   ....[3]....
        /*00ac*/ 	.word	0x00000810


	//   ....[4]....
        /*00b0*/ 	.word	0x00000910


	//   ....[5]....
        /*00b4*/ 	.word	0x00000a80


	//   ....[6]....
        /*00b8*/ 	.word	0x00000c20


	//   ....[7]....
        /*00bc*/ 	.word	0x00000dd0


	//   ....[8]....
        /*00c0*/ 	.word	0x00002160


	//   ....[9]....
        /*00c4*/ 	.word	0x000031d0


	//   ....[10]....
        /*00c8*/ 	.word	0x000033e0


	//   ....[11]....
        /*00cc*/ 	.word	0x00003410


	//   ....[12]....
        /*00d0*/ 	.word	0x00004070


	//   ....[13]....
        /*00d4*/ 	.word	0x000042a0


	//----- nvinfo : EIATTR_VRC_CTA_INIT_COUNT
	.align		4
.L_40:
        /*00d8*/ 	.byte	0x02, 0x4a
        /*00da*/ 	.byte	0x80
	.zero		1


	//----- nvinfo : EIATTR_SYSCALL_OFFSETS
	.align		4
        /*00dc*/ 	.byte	0x04, 0x46
        /*00de*/ 	.short	(.L_42 - .L_41)


	//   ....[0]....
.L_41:
        /*00e0*/ 	.word	0x000060d0


	//   ....[1]....
        /*00e4*/ 	.word	0x00006250


	//   ....[2]....
        /*00e8*/ 	.word	0x000063d0


	//----- nvinfo : EIATTR_MBARRIER_INSTR_OFFSETS
	.align		4
.L_42:
        /*00ec*/ 	.byte	0x04, 0x39
        /*00ee*/ 	.short	(.L_44 - .L_43)


	//   ....[0]....
.L_43:
        /*00f0*/ 	.word	0x000005e0
        /*00f4*/ 	.word	0x000000ff
        /*00f8*/ 	.word	0x00000000
        /*00fc*/ 	.short	0x0100
        /*00fe*/ 	.byte	0x04
	.zero		1


	//   ....[1]....
        /*0100*/ 	.word	0x000005f0
        /*0104*/ 	.word	0x000000ff
        /*0108*/ 	.word	0x00000038
        /*010c*/ 	.short	0x0100
        /*010e*/ 	.byte	0x04
	.zero		1


	//   ....[2]....
        /*0110*/ 	.word	0x00000600
        /*0114*/ 	.word	0x000000ff
        /*0118*/ 	.word	0x00000008
        /*011c*/ 	.short	0x0100
        /*011e*/ 	.byte	0x04
	.zero		1


	//   ....[3]....
        /*0120*/ 	.word	0x00000610
        /*0124*/ 	.word	0x000000ff
        /*0128*/ 	.word	0x00000040
        /*012c*/ 	.short	0x0100
        /*012e*/ 	.byte	0x04
	.zero		1


	//   ....[4]....
        /*0130*/ 	.word	0x00000620
        /*0134*/ 	.word	0x000000ff
        /*0138*/ 	.word	0x00000010
        /*013c*/ 	.short	0x0100
        /*013e*/ 	.byte	0x04
	.zero		1


	//   ....[5]....
        /*0140*/ 	.word	0x00000630
        /*0144*/ 	.word	0x000000ff
        /*0148*/ 	.word	0x00000048
        /*014c*/ 	.short	0x0100
        /*014e*/ 	.byte	0x04
	.zero		1


	//   ....[6]....
        /*0150*/ 	.word	0x00000640
        /*0154*/ 	.word	0x000000ff
        /*0158*/ 	.word	0x00000018
        /*015c*/ 	.short	0x0100
        /*015e*/ 	.byte	0x04
	.zero		1


	//   ....[7]....
        /*0160*/ 	.word	0x00000650
        /*0164*/ 	.word	0x000000ff
        /*0168*/ 	.word	0x00000050
        /*016c*/ 	.short	0x0100
        /*016e*/ 	.byte	0x04
	.zero		1


	//   ....[8]....
        /*0170*/ 	.word	0x00000660
        /*0174*/ 	.word	0x000000ff
        /*0178*/ 	.word	0x00000020
        /*017c*/ 	.short	0x0100
        /*017e*/ 	.byte	0x04
	.zero		1


	//   ....[9]....
        /*0180*/ 	.word	0x00000670
        /*0184*/ 	.word	0x000000ff
        /*0188*/ 	.word	0x00000058
        /*018c*/ 	.short	0x0100
        /*018e*/ 	.byte	0x04
	.zero		1


	//   ....[10]....
        /*0190*/ 	.word	0x00000680
        /*0194*/ 	.word	0x000000ff
        /*0198*/ 	.word	0x00000028
        /*019c*/ 	.short	0x0100
        /*019e*/ 	.byte	0x04
	.zero		1


	//   ....[11]....
        /*01a0*/ 	.word	0x00000690
        /*01a4*/ 	.word	0x000000ff
        /*01a8*/ 	.word	0x00000060
        /*01ac*/ 	.short	0x0100
        /*01ae*/ 	.byte	0x04
	.zero		1


	//   ....[12]....
        /*01b0*/ 	.word	0x000006a0
        /*01b4*/ 	.word	0x000000ff
        /*01b8*/ 	.word	0x00000030
        /*01bc*/ 	.short	0x0100
        /*01be*/ 	.byte	0x04
	.zero		1


	//   ....[13]....
        /*01c0*/ 	.word	0x000006b0
        /*01c4*/ 	.word	0x000000ff
        /*01c8*/ 	.word	0x00000068
        /*01cc*/ 	.short	0x0100
        /*01ce*/ 	.byte	0x04
	.zero		1


	//   ....[14]....
        /*01d0*/ 	.word	0x000007e0
        /*01d4*/ 	.word	0x000000ff
        /*01d8*/ 	.word	0x00000070
        /*01dc*/ 	.short	0x0100
        /*01de*/ 	.byte	0x04
	.zero		1


	//   ....[15]....
        /*01e0*/ 	.word	0x000007f0
        /*01e4*/ 	.word	0x000000ff
        /*01e8*/ 	.word	0x00000078
        /*01ec*/ 	.short	0x0100
        /*01ee*/ 	.byte	0x04
	.zero		1


	//   ....[16]....
        /*01f0*/ 	.word	0x000008e0
        /*01f4*/ 	.word	0x000000ff
        /*01f8*/ 	.word	0x00000080
        /*01fc*/ 	.short	0x0100
        /*01fe*/ 	.byte	0x04
	.zero		1


	//   ....[17]....
        /*0200*/ 	.word	0x000008f0
        /*0204*/ 	.word	0x000000ff
        /*0208*/ 	.word	0x00000088
        /*020c*/ 	.short	0x0100
        /*020e*/ 	.byte	0x04
	.zero		1


	//   ....[18]....
        /*0210*/ 	.word	0x00000a30
        /*0214*/ 	.word	0x000000ff
        /*0218*/ 	.word	0x00000090
        /*021c*/ 	.short	0x0100
        /*021e*/ 	.byte	0x04
	.zero		1


	//   ....[19]....
        /*0220*/ 	.word	0x00000a40
        /*0224*/ 	.word	0x000000ff
        /*0228*/ 	.word	0x000000a0
        /*022c*/ 	.short	0x0100
        /*022e*/ 	.byte	0x04
	.zero		1


	//   ....[20]....
        /*0230*/ 	.word	0x00000a50
        /*0234*/ 	.word	0x000000ff
        /*0238*/ 	.word	0x00000098
        /*023c*/ 	.short	0x0100
        /*023e*/ 	.byte	0x04
	.zero		1


	//   ....[21]....
        /*0240*/ 	.word	0x00000a60
        /*0244*/ 	.word	0x000000ff
        /*0248*/ 	.word	0x000000a8
        /*024c*/ 	.short	0x0100
        /*024e*/ 	.byte	0x04
	.zero		1


	//   ....[22]....
        /*0250*/ 	.word	0x00000b90
        /*0254*/ 	.word	0x000000ff
        /*0258*/ 	.word	0x000000b0
        /*025c*/ 	.short	0x0100
        /*025e*/ 	.byte	0x04
	.zero		1


	//   ....[23]....
        /*0260*/ 	.word	0x00000ba0
        /*0264*/ 	.word	0x000000ff
        /*0268*/ 	.word	0x000000d0
        /*026c*/ 	.short	0x0100
        /*026e*/ 	.byte	0x04
	.zero		1


	//   ....[24]....
        /*0270*/ 	.word	0x00000bb0
        /*0274*/ 	.word	0x000000ff
        /*0278*/ 	.word	0x000000b8
        /*027c*/ 	.short	0x0100
        /*027e*/ 	.byte	0x04
	.zero		1


	//   ....[25]....
        /*0280*/ 	.word	0x00000bc0
        /*0284*/ 	.word	0x000000ff
        /*0288*/ 	.word	0x000000d8
        /*028c*/ 	.short	0x0100
        /*028e*/ 	.byte	0x04
	.zero		1


	//   ....[26]....
        /*0290*/ 	.word	0x00000bd0
        /*0294*/ 	.word	0x000000ff
        /*0298*/ 	.word	0x000000c0
        /*029c*/ 	.short	0x0100
        /*029e*/ 	.byte	0x04
	.zero		1


	//   ....[27]....
        /*02a0*/ 	.word	0x00000be0
        /*02a4*/ 	.word	0x000000ff
        /*02a8*/ 	.word	0x000000e0
        /*02ac*/ 	.short	0x0100
        /*02ae*/ 	.byte	0x04
	.zero		1


	//   ....[28]....
        /*02b0*/ 	.word	0x00000bf0
        /*02b4*/ 	.word	0x000000ff
        /*02b8*/ 	.word	0x000000c8
        /*02bc*/ 	.short	0x0100
        /*02be*/ 	.byte	0x04
	.zero		1


	//   ....[29]....
        /*02c0*/ 	.word	0x00000c00
        /*02c4*/ 	.word	0x000000ff
        /*02c8*/ 	.word	0x000000e8
        /*02cc*/ 	.short	0x0100
        /*02ce*/ 	.byte	0x04
	.zero		1


	//   ....[30]....
        /*02d0*/ 	.word	0x00000cf0
        /*02d4*/ 	.word	0x000000ff
        /*02d8*/ 	.word	0x000000f0
        /*02dc*/ 	.short	0x0100
        /*02de*/ 	.byte	0x04
	.zero		1


	//   ....[31]....
        /*02e0*/ 	.word	0x00000d00
        /*02e4*/ 	.word	0x000000ff
        /*02e8*/ 	.word	0x00000100
        /*02ec*/ 	.short	0x0100
        /*02ee*/ 	.byte	0x04
	.zero		1


	//   ....[32]....
        /*02f0*/ 	.word	0x00000d10
        /*02f4*/ 	.word	0x000000ff
        /*02f8*/ 	.word	0x000000f8
        /*02fc*/ 	.short	0x0100
        /*02fe*/ 	.byte	0x04
	.zero		1


	//   ....[33]....
        /*0300*/ 	.word	0x00000d20
        /*0304*/ 	.word	0x000000ff
        /*0308*/ 	.word	0x00000108
        /*030c*/ 	.short	0x0100
        /*030e*/ 	.byte	0x04
	.zero		1


	//   ....[34]....
        /*0310*/ 	.word	0x00001860
        /*0314*/ 	.word	0x00000000
        /*0318*/ 	.word	0x00000100
        /*031c*/ 	.short	0x010a
        /*031e*/ 	.byte	0xff
	.zero		1


	//   ....[35]....
        /*0320*/ 	.word	0x00001890
        /*0324*/ 	.word	0x00000000
        /*0328*/ 	.word	0x000000f0
        /*032c*/ 	.short	0x0101
        /*032e*/ 	.byte	0xff
	.zero		1


	//   ....[36]....
        /*0330*/ 	.word	0x00001960
        /*0334*/ 	.word	0x000000ff
        /*0338*/ 	.word	0x00000038
        /*033c*/ 	.short	0x010a
        /*033e*/ 	.byte	0x04
	.zero		1


	//   ....[37]....
        /*0340*/ 	.word	0x000019e0
        /*0344*/ 	.word	0x000000ff
        /*0348*/ 	.word	0x00000038
        /*034c*/ 	.short	0x010a
        /*034e*/ 	.byte	0x21
	.zero		1


	//   ....[38]....
        /*0350*/ 	.word	0x00001b70
        /*0354*/ 	.word	0x000000ff
        /*0358*/ 	.word	0x00000038
        /*035c*/ 	.short	0x010a
        /*035e*/ 	.byte	0x05
	.zero		1


	//   ....[39]....
        /*0360*/ 	.word	0x00001d60
        /*0364*/ 	.word	0x000000ff
        /*0368*/ 	.word	0x00000088
        /*036c*/ 	.short	0x0101
        /*036e*/ 	.byte	0x0d
	.zero		1


	//   ....[40]....
        /*0370*/ 	.word	0x00001d80
        /*0374*/ 	.word	0x000000ff
        /*0378*/ 	.word	0x00000038
        /*037c*/ 	.short	0x010a
        /*037e*/ 	.byte	0x04
	.zero		1


	//   ....[41]....
        /*0380*/ 	.word	0x00001e00
        /*0384*/ 	.word	0x000000ff
        /*0388*/ 	.word	0x00000038
        /*038c*/ 	.short	0x010a
        /*038e*/ 	.byte	0x21
	.zero		1


	//   ....[42]....
        /*0390*/ 	.word	0x00001f90
        /*0394*/ 	.word	0x000000ff
        /*0398*/ 	.word	0x00000038
        /*039c*/ 	.short	0x010a
        /*039e*/ 	.byte	0x05
	.zero		1


	//   ....[43]....
        /*03a0*/ 	.word	0x00002190
        /*03a4*/ 	.word	0x00000003
        /*03a8*/ 	.word	0x00000090
        /*03ac*/ 	.short	0x010a
        /*03ae*/ 	.byte	0xff
	.zero		1


	//   ....[44]....
        /*03b0*/ 	.word	0x000022e0
        /*03b4*/ 	.word	0x00000000
        /*03b8*/ 	.word	0x00000000
        /*03bc*/ 	.short	0x0101
        /*03be*/ 	.byte	0xff
	.zero		1


	//   ....[45]....
        /*03c0*/ 	.word	0x000028a0
        /*03c4*/ 	.word	0x000000ff
        /*03c8*/ 	.word	0x00000000
        /*03cc*/ 	.short	0x010a
        /*03ce*/ 	.byte	0x04
	.zero		1


	//   ....[46]....
        /*03d0*/ 	.word	0x00002930
        /*03d4*/ 	.word	0x000000ff
        /*03d8*/ 	.word	0x00000000
        /*03dc*/ 	.short	0x010a
        /*03de*/ 	.byte	0x05
	.zero		1


	//   ....[47]....
        /*03e0*/ 	.word	0x000029c0
        /*03e4*/ 	.word	0x000000ff
        /*03e8*/ 	.word	0x00000000
        /*03ec*/ 	.short	0x010a
        /*03ee*/ 	.byte	0x05
	.zero		1


	//   ....[48]....
        /*03f0*/ 	.word	0x00002a50
        /*03f4*/ 	.word	0x000000ff
        /*03f8*/ 	.word	0x00000000
        /*03fc*/ 	.short	0x010a
        /*03fe*/ 	.byte	0x05
	.zero		1


	//   ....[49]....
        /*0400*/ 	.word	0x00002ae0
        /*0404*/ 	.word	0x000000ff
        /*0408*/ 	.word	0x00000000
        /*040c*/ 	.short	0x010a
        /*040e*/ 	.byte	0x05
	.zero		1


	//   ....[50]....
        /*0410*/ 	.word	0x00002b70
        /*0414*/ 	.word	0x000000ff
        /*0418*/ 	.word	0x00000000
        /*041c*/ 	.short	0x010a
        /*041e*/ 	.byte	0x05
	.zero		1


	//   ....[51]....
        /*0420*/ 	.word	0x00002c10
        /*0424*/ 	.word	0x00000000
        /*0428*/ 	.word	0x00000000
        /*042c*/ 	.short	0x010a
        /*042e*/ 	.byte	0xff
	.zero		1


	//   ....[52]....
        /*0430*/ 	.word	0x00002d30
        /*0434*/ 	.word	0x00000002
        /*0438*/ 	.word	0x000000f0
        /*043c*/ 	.short	0x010a
        /*043e*/ 	.byte	0xff
	.zero		1


	//   ....[53]....
        /*0440*/ 	.word	0x00002da0
        /*0444*/ 	.word	0x00000002
        /*0448*/ 	.word	0x00000000
        /*044c*/ 	.short	0x0101
        /*044e*/ 	.byte	0xff
	.zero		1


	//   ....[54]....
        /*0450*/ 	.word	0x00002dc0
        /*0454*/ 	.word	0x000000ff
        /*0458*/ 	.word	0x000000a0
        /*045c*/ 	.short	0x010a
        /*045e*/ 	.byte	0x04
	.zero		1


	//   ....[55]....
        /*0460*/ 	.word	0x00002ee0
        /*0464*/ 	.word	0x00000002
        /*0468*/ 	.word	0x00000090
        /*046c*/ 	.short	0x010a
        /*046e*/ 	.byte	0xff
	.zero		1


	//   ....[56]....
        /*0470*/ 	.word	0x00002fe0
        /*0474*/ 	.word	0x00000002
        /*0478*/ 	.word	0x00000000
        /*047c*/ 	.short	0x0101
        /*047e*/ 	.byte	0xff
	.zero		1


	//   ....[57]....
        /*0480*/ 	.word	0x00003070
        /*0484*/ 	.word	0x000000ff
        /*0488*/ 	.word	0x000000a0
        /*048c*/ 	.short	0x0106
        /*048e*/ 	.byte	0x04
	.zero		1


	//   ....[58]....
        /*0490*/ 	.word	0x00003090
        /*0494*/ 	.word	0x000000ff
        /*0498*/ 	.word	0x000000a0
        /*049c*/ 	.short	0x010a
        /*049e*/ 	.byte	0x04
	.zero		1


	//   ....[59]....
        /*04a0*/ 	.word	0x00003120
        /*04a4*/ 	.word	0x000000ff
        /*04a8*/ 	.word	0x000000a0
        /*04ac*/ 	.short	0x0106
        /*04ae*/ 	.byte	0x07
	.zero		1


	//   ....[60]....
        /*04b0*/ 	.word	0x00003160
        /*04b4*/ 	.word	0x00000000
        /*04b8*/ 	.word	0x000000a0
        /*04bc*/ 	.short	0x010a
        /*04be*/ 	.byte	0xff
	.zero		1


	//   ....[61]....
        /*04c0*/ 	.word	0x00003730
        /*04c4*/ 	.word	0x00000000
        /*04c8*/ 	.word	0x00000090
        /*04cc*/ 	.short	0x010a
        /*04ce*/ 	.byte	0xff
	.zero		1


	//   ....[62]....
        /*04d0*/ 	.word	0x00003830
        /*04d4*/ 	.word	0x00000003
        /*04d8*/ 	.word	0x00000000
        /*04dc*/ 	.short	0x0101
        /*04de*/ 	.byte	0xff
	.zero		1


	//   ....[63]....
        /*04e0*/ 	.word	0x00003840
        /*04e4*/ 	.word	0x000000ff
        /*04e8*/ 	.word	0x00000000
        /*04ec*/ 	.short	0x010a
        /*04ee*/ 	.byte	0x05
	.zero		1


	//   ....[64]....
        /*04f0*/ 	.word	0x000038c0
        /*04f4*/ 	.word	0x000000ff
        /*04f8*/ 	.word	0x000000d0
        /*04fc*/ 	.short	0x010a
        /*04fe*/ 	.byte	0x2f
	.zero		1


	//   ....[65]....
        /*0500*/ 	.word	0x00003990
        /*0504*/ 	.word	0x000000ff
        /*0508*/ 	.word	0x00000000
        /*050c*/ 	.short	0x010a
        /*050e*/ 	.byte	0x07
	.zero		1


	//   ....[66]....
        /*0510*/ 	.word	0x00003ad0
        /*0514*/ 	.word	0x000000ff
        /*0518*/ 	.word	0x00000000
        /*051c*/ 	.short	0x010a
        /*051e*/ 	.byte	0x06
	.zero		1


	//   ....[67]....
        /*0520*/ 	.word	0x00003ea0
        /*0524*/ 	.word	0x000000ff
        /*0528*/ 	.word	0x00000000
        /*052c*/ 	.short	0x010a
        /*052e*/ 	.byte	0x04
	.zero		1


	//   ....[68]....
        /*0530*/ 	.word	0x00003f30
        /*0534*/ 	.word	0x000000ff
        /*0538*/ 	.word	0x00000000
        /*053c*/ 	.short	0x010a
        /*053e*/ 	.byte	0x05
	.zero		1


	//   ....[69]....
        /*0540*/ 	.word	0x00003fc0
        /*0544*/ 	.word	0x000000ff
        /*0548*/ 	.word	0x00000000
        /*054c*/ 	.short	0x010a
        /*054e*/ 	.byte	0x05
	.zero		1


	//   ....[70]....
        /*0550*/ 	.word	0x00004050
        /*0554*/ 	.word	0x000000ff
        /*0558*/ 	.word	0x00000000
        /*055c*/ 	.short	0x010a
        /*055e*/ 	.byte	0x04
	.zero		1


	//   ....[71]....
        /*0560*/ 	.word	0x00004540
        /*0564*/ 	.word	0x00000003
        /*0568*/ 	.word	0x00000090
        /*056c*/ 	.short	0x010a
        /*056e*/ 	.byte	0xff
	.zero		1


	//   ....[72]....
        /*0570*/ 	.word	0x000046b0
        /*0574*/ 	.word	0x00000000
        /*0578*/ 	.word	0x00000000
        /*057c*/ 	.short	0x0101
        /*057e*/ 	.byte	0xff
	.zero		1


	//   ....[73]....
        /*0580*/ 	.word	0x00004b70
        /*0584*/ 	.word	0x000000ff
        /*0588*/ 	.word	0x00000088
        /*058c*/ 	.short	0x010a
        /*058e*/ 	.byte	0x15
	.zero		1


	//   ....[74]....
        /*0590*/ 	.word	0x00004d00
        /*0594*/ 	.word	0x000000ff
        /*0598*/ 	.word	0x00000078
        /*059c*/ 	.short	0x010a
        /*059e*/ 	.byte	0x15
	.zero		1


	//   ....[75]....
        /*05a0*/ 	.word	0x00005000
        /*05a4*/ 	.word	0x000000ff
        /*05a8*/ 	.word	0x00000070
        /*05ac*/ 	.short	0x010b
        /*05ae*/ 	.byte	0x15
	.zero		1


	//   ....[76]....
        /*05b0*/ 	.word	0x00005010
        /*05b4*/ 	.word	0x000000ff
        /*05b8*/ 	.word	0x00000000
        /*05bc*/ 	.short	0x0101
        /*05be*/ 	.byte	0x33
	.zero		1


	//   ....[77]....
        /*05c0*/ 	.word	0x00005050
        /*05c4*/ 	.word	0x00000000
        /*05c8*/ 	.word	0x00000078
        /*05cc*/ 	.short	0x010a
        /*05ce*/ 	.byte	0xff
	.zero		1


	//   ....[78]....
        /*05d0*/ 	.word	0x000052c0
        /*05d4*/ 	.word	0x00000008
        /*05d8*/ 	.word	0x00000090
        /*05dc*/ 	.short	0x010a
        /*05de*/ 	.byte	0xff
	.zero		1


	//   ....[79]....
        /*05e0*/ 	.word	0x00005440
        /*05e4*/ 	.word	0x00000000
        /*05e8*/ 	.word	0x00000000
        /*05ec*/ 	.short	0x0101
        /*05ee*/ 	.byte	0xff
	.zero		1


	//   ....[80]....
        /*05f0*/ 	.word	0x00005c80
        /*05f4*/ 	.word	0x000000ff
        /*05f8*/ 	.word	0x00000070
        /*05fc*/ 	.short	0x010a
        /*05fe*/ 	.byte	0x2e
	.zero		1


	//   ....[81]....
        /*0600*/ 	.word	0x00005c90
        /*0604*/ 	.word	0x000000ff
        /*0608*/ 	.word	0x000000b0
        /*060c*/ 	.short	0x010a
        /*060e*/ 	.byte	0x2f
	.zero		1


	//   ....[82]....
        /*0610*/ 	.word	0x00005d20
        /*0614*/ 	.word	0x000000ff
        /*0618*/ 	.word	0x00000070
        /*061c*/ 	.short	0x010a
        /*061e*/ 	.byte	0x2e
	.zero		1


	//   ....[83]....
        /*0620*/ 	.word	0x00005ee0
        /*0624*/ 	.word	0x000000ff
        /*0628*/ 	.word	0x00000000
        /*062c*/ 	.short	0x0101
        /*062e*/ 	.byte	0x04
	.zero		1


	//   ....[84]....
        /*0630*/ 	.word	0x00005f00
        /*0634*/ 	.word	0x000000ff
        /*0638*/ 	.word	0x000000b0
        /*063c*/ 	.short	0x010a
        /*063e*/ 	.byte	0x2f
	.zero		1


	//   ....[85]....
        /*0640*/ 	.word	0x000066e0
        /*0644*/ 	.word	0x000000ff
        /*0648*/ 	.word	0x00000000
        /*064c*/ 	.short	0x0101
        /*064e*/ 	.byte	0x04
	.zero		1


	//   ....[86]....
        /*0650*/ 	.word	0x00006da0
        /*0654*/ 	.word	0x00000000
        /*0658*/ 	.word	0x00000100
        /*065c*/ 	.short	0x010a
        /*065e*/ 	.byte	0xff
	.zero		1


	//   ....[87]....
        /*0660*/ 	.word	0x00006e00
        /*0664*/ 	.word	0x00000000
        /*0668*/ 	.word	0x00000038
        /*066c*/ 	.short	0x010a
        /*066e*/ 	.byte	0xff
	.zero		1


	//   ....[88]....
        /*0670*/ 	.word	0x00006e60
        /*0674*/ 	.word	0x00000000
        /*0678*/ 	.word	0x00000038
        /*067c*/ 	.short	0x010a
        /*067e*/ 	.byte	0xff
	.zero		1


	//   ....[89]....
        /*0680*/ 	.word	0x00006eb0
        /*0684*/ 	.word	0x00000003
        /*0688*/ 	.word	0x00000090
        /*068c*/ 	.short	0x010a
        /*068e*/ 	.byte	0xff
	.zero		1


	//   ....[90]....
        /*0690*/ 	.word	0x00006f10
        /*0694*/ 	.word	0x00000000
        /*0698*/ 	.word	0x00000000
        /*069c*/ 	.short	0x010a
        /*069e*/ 	.byte	0xff
	.zero		1


	//   ....[91]....
        /*06a0*/ 	.word	0x00006f70
        /*06a4*/ 	.word	0x00000000
        /*06a8*/ 	.word	0x00000000
        /*06ac*/ 	.short	0x010a
        /*06ae*/ 	.byte	0xff
	.zero		1


	//   ....[92]....
        /*06b0*/ 	.word	0x00006fd0
        /*06b4*/ 	.word	0x00000000
        /*06b8*/ 	.word	0x00000000
        /*06bc*/ 	.short	0x010a
        /*06be*/ 	.byte	0xff
	.zero		1


	//   ....[93]....
        /*06c0*/ 	.word	0x00007030
        /*06c4*/ 	.word	0x00000000
        /*06c8*/ 	.word	0x00000000
        /*06cc*/ 	.short	0x010a
        /*06ce*/ 	.byte	0xff
	.zero		1


	//   ....[94]....
        /*06d0*/ 	.word	0x00007090
        /*06d4*/ 	.word	0x00000000
        /*06d8*/ 	.word	0x00000000
        /*06dc*/ 	.short	0x010a
        /*06de*/ 	.byte	0xff
	.zero		1


	//   ....[95]....
        /*06e0*/ 	.word	0x000070f0
        /*06e4*/ 	.word	0x00000000
        /*06e8*/ 	.word	0x00000000
        /*06ec*/ 	.short	0x010a
        /*06ee*/ 	.byte	0xff
	.zero		1


	//   ....[96]....
        /*06f0*/ 	.word	0x00007140
        /*06f4*/ 	.word	0x00000002
        /*06f8*/ 	.word	0x000000f0
        /*06fc*/ 	.short	0x010a
        /*06fe*/ 	.byte	0xff
	.zero		1


	//   ....[97]....
        /*0700*/ 	.word	0x000071a0
        /*0704*/ 	.word	0x00000002
        /*0708*/ 	.word	0x000000a0
        /*070c*/ 	.short	0x010a
        /*070e*/ 	.byte	0xff
	.zero		1


	//   ....[98]....
        /*0710*/ 	.word	0x000071f0
        /*0714*/ 	.word	0x00000002
        /*0718*/ 	.word	0x00000090
        /*071c*/ 	.short	0x010a
        /*071e*/ 	.byte	0xff
	.zero		1


	//   ....[99]....
        /*0720*/ 	.word	0x00007250
        /*0724*/ 	.word	0x00000000
        /*0728*/ 	.word	0x000000a0
        /*072c*/ 	.short	0x010a
        /*072e*/ 	.byte	0xff
	.zero		1


	//   ....[100]....
        /*0730*/ 	.word	0x000072a0
        /*0734*/ 	.word	0x00000000
        /*0738*/ 	.word	0x00000090
        /*073c*/ 	.short	0x010a
        /*073e*/ 	.byte	0xff
	.zero		1


	//   ....[101]....
        /*0740*/ 	.word	0x00007300
        /*0744*/ 	.word	0x00000002
        /*0748*/ 	.word	0x000000d0
        /*074c*/ 	.short	0x010a
        /*074e*/ 	.byte	0xff
	.zero		1


	//   ....[102]....
        /*0750*/ 	.word	0x00007360
        /*0754*/ 	.word	0x00000000
        /*0758*/ 	.word	0x00000000
        /*075c*/ 	.short	0x010a
        /*075e*/ 	.byte	0xff
	.zero		1


	//   ....[103]....
        /*0760*/ 	.word	0x000073c0
        /*0764*/ 	.word	0x00000000
        /*0768*/ 	.word	0x00000000
        /*076c*/ 	.short	0x010a
        /*076e*/ 	.byte	0xff
	.zero		1


	//   ....[104]....
        /*0770*/ 	.word	0x00007420
        /*0774*/ 	.word	0x00000000
        /*0778*/ 	.word	0x00000000
        /*077c*/ 	.short	0x010a
        /*077e*/ 	.byte	0xff
	.zero		1


	//   ....[105]....
        /*0780*/ 	.word	0x00007480
        /*0784*/ 	.word	0x00000000
        /*0788*/ 	.word	0x00000000
        /*078c*/ 	.short	0x010a
        /*078e*/ 	.byte	0xff
	.zero		1


	//   ....[106]....
        /*0790*/ 	.word	0x000074e0
        /*0794*/ 	.word	0x00000000
        /*0798*/ 	.word	0x00000000
        /*079c*/ 	.short	0x010a
        /*079e*/ 	.byte	0xff
	.zero		1


	//   ....[107]....
        /*07a0*/ 	.word	0x00007530
        /*07a4*/ 	.word	0x00000003
        /*07a8*/ 	.word	0x00000090
        /*07ac*/ 	.short	0x010a
        /*07ae*/ 	.byte	0xff
	.zero		1


	//   ....[108]....
        /*07b0*/ 	.word	0x00007590
        /*07b4*/ 	.word	0x00000000
        /*07b8*/ 	.word	0x00000088
        /*07bc*/ 	.short	0x010a
        /*07be*/ 	.byte	0xff
	.zero		1


	//   ....[109]....
        /*07c0*/ 	.word	0x000075f0
        /*07c4*/ 	.word	0x00000000
        /*07c8*/ 	.word	0x00000078
        /*07cc*/ 	.short	0x010a
        /*07ce*/ 	.byte	0xff
	.zero		1


	//   ....[110]....
        /*07d0*/ 	.word	0x00007640
        /*07d4*/ 	.word	0x00000008
        /*07d8*/ 	.word	0x00000090
        /*07dc*/ 	.short	0x010a
        /*07de*/ 	.byte	0xff
	.zero		1


	//   ....[111]....
        /*07e0*/ 	.word	0x000076a0
        /*07e4*/ 	.word	0x00000000
        /*07e8*/ 	.word	0x00000070
        /*07ec*/ 	.short	0x010a
        /*07ee*/ 	.byte	0xff
	.zero		1


	//   ....[112]....
        /*07f0*/ 	.word	0x00007700
        /*07f4*/ 	.word	0x00000000
        /*07f8*/ 	.word	0x000000b0
        /*07fc*/ 	.short	0x010a
        /*07fe*/ 	.byte	0xff
	.zero		1


	//----- nvinfo : EIATTR_NUM_MBARRIERS
	.align		4
.L_44:
        /*0800*/ 	.byte	0x03, 0x38
        /*0802*/ 	.short	0x0022


	//----- nvinfo : EIATTR_EXIT_INSTR_OFFSETS
	.align		4
        /*0804*/ 	.byte	0x04, 0x1c
        /*0806*/ 	.short	(.L_46 - .L_45)


	//   ....[0]....
.L_45:
        /*0808*/ 	.word	0x00002c40


	//   ....[1]....
        /*080c*/ 	.word	0x00003130


	//   ....[2]....
        /*0810*/ 	.word	0x00003190


	//   ....[3]....
        /*0814*/ 	.word	0x000042b0


	//   ....[4]....
        /*0818*/ 	.word	0x00005080


	//   ....[5]....
        /*081c*/ 	.word	0x000050c0


	//   ....[6]....
        /*0820*/ 	.word	0x00006d90


	//----- nvinfo : EIATTR_MAX_THREADS
	.align		4
.L_46:
        /*0824*/ 	.byte	0x04, 0x05
        /*0826*/ 	.short	(.L_48 - .L_47)
.L_47:
        /*0828*/ 	.word	0x00000100
        /*082c*/ 	.word	0x00000001
        /*0830*/ 	.word	0x00000001


	//----- nvinfo : EIATTR_CRS_STACK_SIZE
	.align		4
.L_48:
        /*0834*/ 	.byte	0x04, 0x1e
        /*0836*/ 	.short	(.L_50 - .L_49)
.L_49:
        /*0838*/ 	.word	0x00000000


	//----- nvinfo : EIATTR_CBANK_PARAM_SIZE
	.align		4
.L_50:
        /*083c*/ 	.byte	0x03, 0x19
        /*083e*/ 	.short	0x0800


	//----- nvinfo : EIATTR_PARAM_CBANK
	.align		4
        /*0840*/ 	.byte	0x04, 0x0a
        /*0842*/ 	.short	(.L_52 - .L_51)
	.align		4
.L_51:
        /*0844*/ 	.word	index@(.nv.constant0._ZN7cutlass13device_kernelINS_4gemm6kernel13GemmUniversalIN4cute5tupleIJiiiiEEENS1_10collective13CollectiveMmaINS1_35MainloopSm100TmaUmmaWarpSpecializedILi7ELi2ELi4ENS5_IJNS4_1CILi2EEENSA_ILi1EEESC_EEEEENS5_IJNSA_ILi64EEENSA_ILi48EEENSA_ILi256EEEEEENS_12float_e4m3_tENS5_IJlSC_lEEESJ_SK_NS4_8TiledMMAINS4_8MMA_AtomIJNS4_10MMA_TraitsINS4_19SM100_MMA_F8F6F4_SSEJSJ_SJ_fSF_SG_NS4_17integral_constantINS4_4UMMA5MajorELSR_0EEESS_NSP_INSQ_7ScaleInELST_0EEESU_EEEEEENS4_6LayoutINS5_IJSC_SC_SC_EEENS5_IJNSA_ILi0EEESZ_SZ_EEEEENS5_IJNS4_10UnderscoreES12_S12_EEEEENS4_13SM90_TMA_LOADENS4_14ComposedLayoutINS4_7SwizzleILi3ELi4ELi3EEENS4_18smem_ptr_flag_bitsILi8EEENSX_INS5_IJNSA_ILi8EEENSA_ILi128EEEEEENS5_IJS1C_SC_EEEEEEEvNS4_8identityENS4_23SM90_TMA_LOAD_MULTICASTES1G_vS1H_EENS_8epilogue10collective18CollectiveEpilogueINS1K_23Sm100TmaWarpSpecializedILi1ELi1ELi24ELb0ELb0EEEJSI_NS5_IJNSX_ISF_SC_EENSX_ISG_SC_EEEEESJ_SK_SJ_SK_NS1K_6fusion15FusionCallbacksIS1O_NS1S_17LinearCombinationISJ_fSJ_fLNS_15FloatRoundStyleE2EEESI_S1R_JEEENS4_5SM1004TMEM4LOAD25SM100_TMEM_LOAD_16dp32b8xES15_NS16_INS17_ILi0ELi4ELi3EEES1A_NSX_INS5_IJS1B_NSA_ILi16EEEEEENS5_IJS23_SC_EEEEEEENS4_39AutoVectorizingCopyWithAssumedAlignmentILi128EEENS4_14SM90_TMA_STOREES27_S29_S29_EEEvvEEEEvNT_6ParamsE)
        /*0848*/ 	.short	0x0380
        /*084a*/ 	.short	0x0800


	//----- nvinfo : EIATTR_SW_WAR
	.align		4
.L_52:
        /*084c*/ 	.byte	0x04, 0x36
        /*084e*/ 	.short	(.L_54 - .L_53)
.L_53:
        /*0850*/ 	.word	0x00000008
.L_54:


//--------------------- .nv.callgraph             --------------------------
	.section	.nv.callgraph,"",@"SHT_CUDA_CALLGRAPH"
	.align	4
	.sectionentsize	8
	.align		4
        /*0000*/ 	.word	0x00000000
	.align		4
        /*0004*/ 	.word	0xffffffff
	.align		4
        /*0008*/ 	.word	index@(_ZN7cutlass13device_kernelINS_4gemm6kernel13GemmUniversalIN4cute5tupleIJiiiiEEENS1_10collective13CollectiveMmaINS1_35MainloopSm100TmaUmmaWarpSpecializedILi7ELi2ELi4ENS5_IJNS4_1CILi2EEENSA_ILi1EEESC_EEEEENS5_IJNSA_ILi64EEENSA_ILi48EEENSA_ILi256EEEEEENS_12float_e4m3_tENS5_IJlSC_lEEESJ_SK_NS4_8TiledMMAINS4_8MMA_AtomIJNS4_10MMA_TraitsINS4_19SM100_MMA_F8F6F4_SSEJSJ_SJ_fSF_SG_NS4_17integral_constantINS4_4UMMA5MajorELSR_0EEESS_NSP_INSQ_7ScaleInELST_0EEESU_EEEEEENS4_6LayoutINS5_IJSC_SC_SC_EEENS5_IJNSA_ILi0EEESZ_SZ_EEEEENS5_IJNS4_10UnderscoreES12_S12_EEEEENS4_13SM90_TMA_LOADENS4_14ComposedLayoutINS4_7SwizzleILi3ELi4ELi3EEENS4_18smem_ptr_flag_bitsILi8EEENSX_INS5_IJNSA_ILi8EEENSA_ILi128EEEEEENS5_IJS1C_SC_EEEEEEEvNS4_8identityENS4_23SM90_TMA_LOAD_MULTICASTES1G_vS1H_EENS_8epilogue10collective18CollectiveEpilogueINS1K_23Sm100TmaWarpSpecializedILi1ELi1ELi24ELb0ELb0EEEJSI_NS5_IJNSX_ISF_SC_EENSX_ISG_SC_EEEEESJ_SK_SJ_SK_NS1K_6fusion15FusionCallbacksIS1O_NS1S_17LinearCombinationISJ_fSJ_fLNS_15FloatRoundStyleE2EEESI_S1R_JEEENS4_5SM1004TMEM4LOAD25SM100_TMEM_LOAD_16dp32b8xES15_NS16_INS17_ILi0ELi4ELi3EEES1A_NSX_INS5_IJS1B_NSA_ILi16EEEEEENS5_IJS23_SC_EEEEEEENS4_39AutoVectorizingCopyWithAssumedAlignmentILi128EEENS4_14SM90_TMA_STOREES27_S29_S29_EEEvvEEEEvNT_6ParamsE)
	.align		4
        /*000c*/ 	.word	index@(__assertfail)
	.align		4
        /*0010*/ 	.word	0x00000000
	.align		4
        /*0014*/ 	.word	0xfffffffe
	.align		4
        /*0018*/ 	.word	0x00000000
	.align		4
        /*001c*/ 	.word	0xfffffffd
	.align		4
        /*0020*/ 	.word	0x00000000
	.align		4
        /*0024*/ 	.word	0xfffffffc


//--------------------- .nv.constant4             --------------------------
	.section	.nv.constant4,"a",@progbits
	.align	8
	.align		8
.nv.constant4:
        /*0000*/ 	.dword	__assertfail
	.align		8
        /*0008*/ 	.dword	__unnamed_1
	.align		8
        /*0010*/ 	.dword	_ZN40_INTERNAL_239ee85c_4_k_cu_8c3b3e9c_253744cuda3std3__45__cpo5beginE
	.align		8
        /*0018*/ 	.dword	_ZN40_INTERNAL_239ee85c_4_k_cu_8c3b3e9c_253744cuda3std3__45__cpo3endE
	.align		8
        /*0020*/ 	.dword	_ZN40_INTERNAL_239ee85c_4_k_cu_8c3b3e9c_253744cuda3std3__45__cpo6cbeginE
	.align		8
        /*0028*/ 	.dword	_ZN40_INTERNAL_239ee85c_4_k_cu_8c3b3e9c_253744cuda3std3__45__cpo4cendE
	.align		8
        /*0030*/ 	.dword	_ZN40_INTERNAL_239ee85c_4_k_cu_8c3b3e9c_253744cuda3std3__442_GLOBAL__N__239ee85c_4_k_cu_8c3b3e9c_253746ignoreE
	.align		8
        /*0038*/ 	.dword	_ZN40_INTERNAL_239ee85c_4_k_cu_8c3b3e9c_253744cuda3std3__419piecewise_constructE
	.align		8
        /*0040*/ 	.dword	_ZN40_INTERNAL_239ee85c_4_k_cu_8c3b3e9c_253744cuda3std3__48in_placeE
	.align		8
        /*0048*/ 	.dword	_ZN40_INTERNAL_239ee85c_4_k_cu_8c3b3e9c_253744cuda3std6ranges3__45__cpo4swapE
	.align		8
        /*0050*/ 	.dword	_ZN40_INTERNAL_239ee85c_4_k_cu_8c3b3e9c_253744cuda3std6ranges3__45__cpo9iter_moveE
	.align		8
        /*0058*/ 	.dword	_ZN40_INTERNAL_239ee85c_4_k_cu_8c3b3e9c_253744cute7productE
	.align		8
        /*0060*/ 	.dword	_ZN40_INTERNAL_239ee85c_4_k_cu_8c3b3e9c_253744cute1_E
	.align		8
        /*0068*/ 	.dword	$str$25
	.align		8
        /*0070*/ 	.dword	$str$26


//--------------------- .text._ZN7cutlass13device_kernelINS_4gemm6kernel13GemmUniversalIN4cute5tupleIJiiiiEEENS1_10collective13CollectiveMmaINS1_35MainloopSm100TmaUmmaWarpSpecializedILi7ELi2ELi4ENS5_IJNS4_1CILi2EEENSA_ILi1EEESC_EEEEENS5_IJNSA_ILi64EEENSA_ILi48EEENSA_ILi256EEEEEENS_12float_e4m3_tENS5_IJlSC_lEEESJ_SK_NS4_8TiledMMAINS4_8MMA_AtomIJNS4_10MMA_TraitsINS4_19SM100_MMA_F8F6F4_SSEJSJ_SJ_fSF_SG_NS4_17integral_constantINS4_4UMMA5MajorELSR_0EEESS_NSP_INSQ_7ScaleInELST_0EEESU_EEEEEENS4_6LayoutINS5_IJSC_SC_SC_EEENS5_IJNSA_ILi0EEESZ_SZ_EEEEENS5_IJNS4_10UnderscoreES12_S12_EEEEENS4_13SM90_TMA_LOADENS4_14ComposedLayoutINS4_7SwizzleILi3ELi4ELi3EEENS4_18smem_ptr_flag_bitsILi8EEENSX_INS5_IJNSA_ILi8EEENSA_ILi128EEEEEENS5_IJS1C_SC_EEEEEEEvNS4_8identityENS4_23SM90_TMA_LOAD_MULTICASTES1G_vS1H_EENS_8epilogue10collective18CollectiveEpilogueINS1K_23Sm100TmaWarpSpecializedILi1ELi1ELi24ELb0ELb0EEEJSI_NS5_IJNSX_ISF_SC_EENSX_ISG_SC_EEEEESJ_SK_SJ_SK_NS1K_6fusion15FusionCallbacksIS1O_NS1S_17LinearCombinationISJ_fSJ_fLNS_15FloatRoundStyleE2EEESI_S1R_JEEENS4_5SM1004TMEM4LOAD25SM100_TMEM_LOAD_16dp32b8xES15_NS16_INS17_ILi0ELi4ELi3EEES1A_NSX_INS5_IJS1B_NSA_ILi16EEEEEENS5_IJS23_SC_EEEEEEENS4_39AutoVectorizingCopyWithAssumedAlignmentILi128EEENS4_14SM90_TMA_STOREES27_S29_S29_EEEvvEEEEvNT_6ParamsE --------------------------
	.section	.text._ZN7cutlass13device_kernelINS_4gemm6kernel13GemmUniversalIN4cute5tupleIJiiiiEEENS1_10collective13CollectiveMmaINS1_35MainloopSm100TmaUmmaWarpSpecializedILi7ELi2ELi4ENS5_IJNS4_1CILi2EEENSA_ILi1EEESC_EEEEENS5_IJNSA_ILi64EEENSA_ILi48EEENSA_ILi256EEEEEENS_12float_e4m3_tENS5_IJlSC_lEEESJ_SK_NS4_8TiledMMAINS4_8MMA_AtomIJNS4_10MMA_TraitsINS4_19SM100_MMA_F8F6F4_SSEJSJ_SJ_fSF_SG_NS4_17integral_constantINS4_4UMMA5MajorELSR_0EEESS_NSP_INSQ_7ScaleInELST_0EEESU_EEEEEENS4_6LayoutINS5_IJSC_SC_SC_EEENS5_IJNSA_ILi0EEESZ_SZ_EEEEENS5_IJNS4_10UnderscoreES12_S12_EEEEENS4_13SM90_TMA_LOADENS4_14ComposedLayoutINS4_7SwizzleILi3ELi4ELi3EEENS4_18smem_ptr_flag_bitsILi8EEENSX_INS5_IJNSA_ILi8EEENSA_ILi128EEEEEENS5_IJS1C_SC_EEEEEEEvNS4_8identityENS4_23SM90_TMA_LOAD_MULTICASTES1G_vS1H_EENS_8epilogue10collective18CollectiveEpilogueINS1K_23Sm100TmaWarpSpecializedILi1ELi1ELi24ELb0ELb0EEEJSI_NS5_IJNSX_ISF_SC_EENSX_ISG_SC_EEEEESJ_SK_SJ_SK_NS1K_6fusion15FusionCallbacksIS1O_NS1S_17LinearCombinationISJ_fSJ_fLNS_15FloatRoundStyleE2EEESI_S1R_JEEENS4_5SM1004TMEM4LOAD25SM100_TMEM_LOAD_16dp32b8xES15_NS16_INS17_ILi0ELi4ELi3EEES1A_NSX_INS5_IJS1B_NSA_ILi16EEEEEENS5_IJS23_SC_EEEEEEENS4_39AutoVectorizingCopyWithAssumedAlignmentILi128EEENS4_14SM90_TMA_STOREES27_S29_S29_EEEvvEEEEvNT_6ParamsE,"ax",@progbits
	.align	128
.text._ZN7cutlass13device_kernelINS_4gemm6kernel13GemmUniversalIN4cute5tupleIJiiiiEEENS1_10collective13CollectiveMmaINS1_35MainloopSm100TmaUmmaWarpSpecializedILi7ELi2ELi4ENS5_IJNS4_1CILi2EEENSA_ILi1EEESC_EEEEENS5_IJNSA_ILi64EEENSA_ILi48EEENSA_ILi256EEEEEENS_12float_e4m3_tENS5_IJlSC_lEEESJ_SK_NS4_8TiledMMAINS4_8MMA_AtomIJNS4_10MMA_TraitsINS4_19SM100_MMA_F8F6F4_SSEJSJ_SJ_fSF_SG_NS4_17integral_constantINS4_4UMMA5MajorELSR_0EEESS_NSP_INSQ_7ScaleInELST_0EEESU_EEEEEENS4_6LayoutINS5_IJSC_SC_SC_EEENS5_IJNSA_ILi0EEESZ_SZ_EEEEENS5_IJNS4_10UnderscoreES12_S12_EEEEENS4_13SM90_TMA_LOADENS4_14ComposedLayoutINS4_7SwizzleILi3ELi4ELi3EEENS4_18smem_ptr_flag_bitsILi8EEENSX_INS5_IJNSA_ILi8EEENSA_ILi128EEEEEENS5_IJS1C_SC_EEEEEEEvNS4_8identityENS4_23SM90_TMA_LOAD_MULTICASTES1G_vS1H_EENS_8epilogue10collective18CollectiveEpilogueINS1K_23Sm100TmaWarpSpecializedILi1ELi1ELi24ELb0ELb0EEEJSI_NS5_IJNSX_ISF_SC_EENSX_ISG_SC_EEEEESJ_SK_SJ_SK_NS1K_6fusion15FusionCallbacksIS1O_NS1S_17LinearCombinationISJ_fSJ_fLNS_15FloatRoundStyleE2EEESI_S1R_JEEENS4_5SM1004TMEM4LOAD25SM100_TMEM_LOAD_16dp32b8xES15_NS16_INS17_ILi0ELi4ELi3EEES1A_NSX_INS5_IJS1B_NSA_ILi16EEEEEENS5_IJS23_SC_EEEEEEENS4_39AutoVectorizingCopyWithAssumedAlignmentILi128EEENS4_14SM90_TMA_STOREES27_S29_S29_EEEvvEEEEvNT_6ParamsE:
        .type           _ZN7cutlass13device_kernelINS_4gemm6kernel13GemmUniversalIN4cute5tupleIJiiiiEEENS1_10collective13CollectiveMmaINS1_35MainloopSm100TmaUmmaWarpSpecializedILi7ELi2ELi4ENS5_IJNS4_1CILi2EEENSA_ILi1EEESC_EEEEENS5_IJNSA_ILi64EEENSA_ILi48EEENSA_ILi256EEEEEENS_12float_e4m3_tENS5_IJlSC_lEEESJ_SK_NS4_8TiledMMAINS4_8MMA_AtomIJNS4_10MMA_TraitsINS4_19SM100_MMA_F8F6F4_SSEJSJ_SJ_fSF_SG_NS4_17integral_constantINS4_4UMMA5MajorELSR_0EEESS_NSP_INSQ_7ScaleInELST_0EEESU_EEEEEENS4_6LayoutINS5_IJSC_SC_SC_EEENS5_IJNSA_ILi0EEESZ_SZ_EEEEENS5_IJNS4_10UnderscoreES12_S12_EEEEENS4_13SM90_TMA_LOADENS4_14ComposedLayoutINS4_7SwizzleILi3ELi4ELi3EEENS4_18smem_ptr_flag_bitsILi8EEENSX_INS5_IJNSA_ILi8EEENSA_ILi128EEEEEENS5_IJS1C_SC_EEEEEEEvNS4_8identityENS4_23SM90_TMA_LOAD_MULTICASTES1G_vS1H_EENS_8epilogue10collective18CollectiveEpilogueINS1K_23Sm100TmaWarpSpecializedILi1ELi1ELi24ELb0ELb0EEEJSI_NS5_IJNSX_ISF_SC_EENSX_ISG_SC_EEEEESJ_SK_SJ_SK_NS1K_6fusion15FusionCallbacksIS1O_NS1S_17LinearCombinationISJ_fSJ_fLNS_15FloatRoundStyleE2EEESI_S1R_JEEENS4_5SM1004TMEM4LOAD25SM100_TMEM_LOAD_16dp32b8xES15_NS16_INS17_ILi0ELi4ELi3EEES1A_NSX_INS5_IJS1B_NSA_ILi16EEEEEENS5_IJS23_SC_EEEEEEENS4_39AutoVectorizingCopyWithAssumedAlignmentILi128EEENS4_14SM90_TMA_STOREES27_S29_S29_EEEvvEEEEvNT_6ParamsE,@function
        .size           _ZN7cutlass13device_kernelINS_4gemm6kernel13GemmUniversalIN4cute5tupleIJiiiiEEENS1_10collective13CollectiveMmaINS1_35MainloopSm100TmaUmmaWarpSpecializedILi7ELi2ELi4ENS5_IJNS4_1CILi2EEENSA_ILi1EEESC_EEEEENS5_IJNSA_ILi64EEENSA_ILi48EEENSA_ILi256EEEEEENS_12float_e4m3_tENS5_IJlSC_lEEESJ_SK_NS4_8TiledMMAINS4_8MMA_AtomIJNS4_10MMA_TraitsINS4_19SM100_MMA_F8F6F4_SSEJSJ_SJ_fSF_SG_NS4_17integral_constantINS4_4UMMA5MajorELSR_0EEESS_NSP_INSQ_7ScaleInELST_0EEESU_EEEEEENS4_6LayoutINS5_IJSC_SC_SC_EEENS5_IJNSA_ILi0EEESZ_SZ_EEEEENS5_IJNS4_10UnderscoreES12_S12_EEEEENS4_13SM90_TMA_LOADENS4_14ComposedLayoutINS4_7SwizzleILi3ELi4ELi3EEENS4_18smem_ptr_flag_bitsILi8EEENSX_INS5_IJNSA_ILi8EEENSA_ILi128EEEEEENS5_IJS1C_SC_EEEEEEEvNS4_8identityENS4_23SM90_TMA_LOAD_MULTICASTES1G_vS1H_EENS_8epilogue10collective18CollectiveEpilogueINS1K_23Sm100TmaWarpSpecializedILi1ELi1ELi24ELb0ELb0EEEJSI_NS5_IJNSX_ISF_SC_EENSX_ISG_SC_EEEEESJ_SK_SJ_SK_NS1K_6fusion15FusionCallbacksIS1O_NS1S_17LinearCombinationISJ_fSJ_fLNS_15FloatRoundStyleE2EEESI_S1R_JEEENS4_5SM1004TMEM4LOAD25SM100_TMEM_LOAD_16dp32b8xES15_NS16_INS17_ILi0ELi4ELi3EEES1A_NSX_INS5_IJS1B_NSA_ILi16EEEEEENS5_IJS23_SC_EEEEEEENS4_39AutoVectorizingCopyWithAssumedAlignmentILi128EEENS4_14SM90_TMA_STOREES27_S29_S29_EEEvvEEEEvNT_6ParamsE,(.L_x_143 - _ZN7cutlass13device_kernelINS_4gemm6kernel13GemmUniversalIN4cute5tupleIJiiiiEEENS1_10collective13CollectiveMmaINS1_35MainloopSm100TmaUmmaWarpSpecializedILi7ELi2ELi4ENS5_IJNS4_1CILi2EEENSA_ILi1EEESC_EEEEENS5_IJNSA_ILi64EEENSA_ILi48EEENSA_ILi256EEEEEENS_12float_e4m3_tENS5_IJlSC_lEEESJ_SK_NS4_8TiledMMAINS4_8MMA_AtomIJNS4_10MMA_TraitsINS4_19SM100_MMA_F8F6F4_SSEJSJ_SJ_fSF_SG_NS4_17integral_constantINS4_4UMMA5MajorELSR_0EEESS_NSP_INSQ_7ScaleInELST_0EEESU_EEEEEENS4_6LayoutINS5_IJSC_SC_SC_EEENS5_IJNSA_ILi0EEESZ_SZ_EEEEENS5_IJNS4_10UnderscoreES12_S12_EEEEENS4_13SM90_TMA_LOADENS4_14ComposedLayoutINS4_7SwizzleILi3ELi4ELi3EEENS4_18smem_ptr_flag_bitsILi8EEENSX_INS5_IJNSA_ILi8EEENSA_ILi128EEEEEENS5_IJS1C_SC_EEEEEEEvNS4_8identityENS4_23SM90_TMA_LOAD_MULTICASTES1G_vS1H_EENS_8epilogue10collective18CollectiveEpilogueINS1K_23Sm100TmaWarpSpecializedILi1ELi1ELi24ELb0ELb0EEEJSI_NS5_IJNSX_ISF_SC_EENSX_ISG_SC_EEEEESJ_SK_SJ_SK_NS1K_6fusion15FusionCallbacksIS1O_NS1S_17LinearCombinationISJ_fSJ_fLNS_15FloatRoundStyleE2EEESI_S1R_JEEENS4_5SM1004TMEM4LOAD25SM100_TMEM_LOAD_16dp32b8xES15_NS16_INS17_ILi0ELi4ELi3EEES1A_NSX_INS5_IJS1B_NSA_ILi16EEEEEENS5_IJS23_SC_EEEEEEENS4_39AutoVectorizingCopyWithAssumedAlignmentILi128EEENS4_14SM90_TMA_STOREES27_S29_S29_EEEvvEEEEvNT_6ParamsE)
        .other          _ZN7cutlass13device_kernelINS_4gemm6kernel13GemmUniversalIN4cute5tupleIJiiiiEEENS1_10collective13CollectiveMmaINS1_35MainloopSm100TmaUmmaWarpSpecializedILi7ELi2ELi4ENS5_IJNS4_1CILi2EEENSA_ILi1EEESC_EEEEENS5_IJNSA_ILi64EEENSA_ILi48EEENSA_ILi256EEEEEENS_12float_e4m3_tENS5_IJlSC_lEEESJ_SK_NS4_8TiledMMAINS4_8MMA_AtomIJNS4_10MMA_TraitsINS4_19SM100_MMA_F8F6F4_SSEJSJ_SJ_fSF_SG_NS4_17integral_constantINS4_4UMMA5MajorELSR_0EEESS_NSP_INSQ_7ScaleInELST_0EEESU_EEEEEENS4_6LayoutINS5_IJSC_SC_SC_EEENS5_IJNSA_ILi0EEESZ_SZ_EEEEENS5_IJNS4_10UnderscoreES12_S12_EEEEENS4_13SM90_TMA_LOADENS4_14ComposedLayoutINS4_7SwizzleILi3ELi4ELi3EEENS4_18smem_ptr_flag_bitsILi8EEENSX_INS5_IJNSA_ILi8EEENSA_ILi128EEEEEENS5_IJS1C_SC_EEEEEEEvNS4_8identityENS4_23SM90_TMA_LOAD_MULTICASTES1G_vS1H_EENS_8epilogue10collective18CollectiveEpilogueINS1K_23Sm100TmaWarpSpecializedILi1ELi1ELi24ELb0ELb0EEEJSI_NS5_IJNSX_ISF_SC_EENSX_ISG_SC_EEEEESJ_SK_SJ_SK_NS1K_6fusion15FusionCallbacksIS1O_NS1S_17LinearCombinationISJ_fSJ_fLNS_15FloatRoundStyleE2EEESI_S1R_JEEENS4_5SM1004TMEM4LOAD25SM100_TMEM_LOAD_16dp32b8xES15_NS16_INS17_ILi0ELi4ELi3EEES1A_NSX_INS5_IJS1B_NSA_ILi16EEEEEENS5_IJS23_SC_EEEEEEENS4_39AutoVectorizingCopyWithAssumedAlignmentILi128EEENS4_14SM90_TMA_STOREES27_S29_S29_EEEvvEEEEvNT_6ParamsE,@"STO_CUDA_ENTRY STV_DEFAULT"
_ZN7cutlass13device_kernelINS_4gemm6kernel13GemmUniversalIN4cute5tupleIJiiiiEEENS1_10collective13CollectiveMmaINS1_35MainloopSm100TmaUmmaWarpSpecializedILi7ELi2ELi4ENS5_IJNS4_1CILi2EEENSA_ILi1EEESC_EEEEENS5_IJNSA_ILi64EEENSA_ILi48EEENSA_ILi256EEEEEENS_12float_e4m3_tENS5_IJlSC_lEEESJ_SK_NS4_8TiledMMAINS4_8MMA_AtomIJNS4_10MMA_TraitsINS4_19SM100_MMA_F8F6F4_SSEJSJ_SJ_fSF_SG_NS4_17integral_constantINS4_4UMMA5MajorELSR_0EEESS_NSP_INSQ_7ScaleInELST_0EEESU_EEEEEENS4_6LayoutINS5_IJSC_SC_SC_EEENS5_IJNSA_ILi0EEESZ_SZ_EEEEENS5_IJNS4_10UnderscoreES12_S12_EEEEENS4_13SM90_TMA_LOADENS4_14ComposedLayoutINS4_7SwizzleILi3ELi4ELi3EEENS4_18smem_ptr_flag_bitsILi8EEENSX_INS5_IJNSA_ILi8EEENSA_ILi128EEEEEENS5_IJS1C_SC_EEEEEEEvNS4_8identityENS4_23SM90_TMA_LOAD_MULTICASTES1G_vS1H_EENS_8epilogue10collective18CollectiveEpilogueINS1K_23Sm100TmaWarpSpecializedILi1ELi1ELi24ELb0ELb0EEEJSI_NS5_IJNSX_ISF_SC_EENSX_ISG_SC_EEEEESJ_SK_SJ_SK_NS1K_6fusion15FusionCallbacksIS1O_NS1S_17LinearCombinationISJ_fSJ_fLNS_15FloatRoundStyleE2EEESI_S1R_JEEENS4_5SM1004TMEM4LOAD25SM100_TMEM_LOAD_16dp32b8xES15_NS16_INS17_ILi0ELi4ELi3EEES1A_NSX_INS5_IJS1B_NSA_ILi16EEEEEENS5_IJS23_SC_EEEEEEENS4_39AutoVectorizingCopyWithAssumedAlignmentILi128EEENS4_14SM90_TMA_STOREES27_S29_S29_EEEvvEEEEvNT_6ParamsE:
[----:B------:R-:W1:Y:S01]  /*0000*/  LDC R1, c[0x0][0x37c] ;  /* 0x0000df00ff017b82 */ /* 0x000e620000000800 */
[----:B------:R-:W2:Y:S01]  /*0010*/  S2R R61, SR_TID.X ;  /* 0x00000000003d7919 */ /* 0x000ea20000002100 */
[----:B------:R-:W3:Y:S01]  /*0020*/  LDCU.64 UR8, c[0x0][0x890] ;  /* 0x00011200ff0877ac */ /* 0x000ee20008000a00 */
[----:B------:R-:W-:Y:S02]  /*0030*/  PRMT R53, RZ, 0x7610, R53 ;  /* 0x00007610ff357816 */ /* 0x000fe40000000035 */
[----:B------:R-:W-:Y:S01]  /*0040*/  ELECT P3, URZ, PT ;  /* 0x0000000000ff782f */ /* 0x000fe20003860000 */
[----:B---3--:R-:W-:-:S04]  /*0050*/  UISETP.NE.U32.AND UP0, UPT, UR8, URZ, UPT ;  /* 0x000000ff0800728c */ /* 0x008fc8000bf05070 */
[----:B------:R-:W-:Y:S01]  /*0060*/  UISETP.NE.AND.EX UP0, UPT, UR9, URZ, UPT, UP0 ;  /* 0x000000ff0900728c */ /* 0x000fe2000bf05300 */
[----:B--2---:R-:W-:-:S05]  /*0070*/  SHF.R.U32.HI R54, RZ, 0x5, R61 ;  /* 0x00000005ff367819 */ /* 0x004fca000001163d */
[----:B------:R-:W2:Y:S02]  /*0080*/  SHFL.IDX PT, R0, R54, RZ, 0x1f ;  /* 0x00001fff36007589 */ /* 0x000ea400000e0000 */
[----:B--2---:R-:W-:Y:S01]  /*0090*/  R2UR UR18, R0 ;  /* 0x00000000001272ca */ /* 0x004fe200000e0000 */
[----:B-1----:R-:W-:-:S14]  /*00a0*/  BRA.U UP0, `(.L_x_0) ;  /* 0x0000000100307547 */ /* 0x002fdc000b800000 */
[----:B------:R-:W1:Y:S02]  /*00b0*/  LDCU.64 UR4, c[0x0][0x888] ;  /* 0x00011100ff0477ac */ /* 0x000e640008000a00 */
[----:B-1----:R-:W-:-:S04]  /*00c0*/  UISETP.NE.U32.AND UP0, UPT, UR4, URZ, UPT ;  /* 0x000000ff0400728c */ /* 0x002fc8000bf05070 */
[----:B------:R-:W-:-:S09]  /*00d0*/  UISETP.NE.AND.EX UP0, UPT, UR5, URZ, UPT, UP0 ;  /* 0x000000ff0500728c */ /* 0x000fd2000bf05300 */
[----:B------:R-:W-:Y:S05]  /*00e0*/  BRA.U !UP0, `(.L_x_1) ;  /* 0x0000000108187547 */ /* 0x000fea000b800000 */
[----:B------:R-:W1:Y:S01]  /*00f0*/  LDC.64 R2, c[0x0][0x888] ;  /* 0x00022200ff027b82 */ /* 0x000e620000000a00 */
[----:B------:R-:W1:Y:S02]  /*0100*/  LDCU.64 UR4, c[0x0][0x358] ;  /* 0x00006b00ff0477ac */ /* 0x000e640008000a00 */
[----:B-1----:R-:W2:Y:S01]  /*0110*/  LDG.E R0, desc[UR4][R2.64] ;  /* 0x0000000402007981 */ /* 0x002ea2000c1e1900 */
[----:B------:R-:W-:Y:S01]  /*0120*/  HFMA2 R53, -RZ, RZ, 0, 5.9604644775390625e-08 ;  /* 0x00000001ff357431 */ /* 0x000fe200000001ff */
[----:B--2---:R-:W-:Y:S01]  /*0130*/  R2UR UR45, R0 ;  /* 0x00000000002d72ca */ /* 0x004fe200000e0000 */
[----:B------:R-:W-:Y:S05]  /*0140*/  BRA `(.L_x_0) ;  /* 0x0000000000087947 */ /* 0x000fea0003800000 */
.L_x_1:
[----:B------:R-:W-:Y:S01]  /*0150*/  HFMA2 R53, -RZ, RZ, 0, 5.9604644775390625e-08 ;  /* 0x00000001ff357431 */ /* 0x000fe200000001ff */
[----:B------:R-:W1:Y:S02]  /*0160*/  LDCU UR45, c[0x0][0x880] ;  /* 0x00011000ff2d77ac */ /* 0x000e640008000800 */
.L_x_0:
[----:B------:R-:W2:Y:S02]  /*0170*/  LDCU.64 UR4, c[0x0][0x8b0] ;  /* 0x00011600ff0477ac */ /* 0x000ea40008000a00 */
[----:B--2---:R-:W-:-:S04]  /*0180*/  UISETP.NE.U32.AND UP0, UPT, UR4, URZ, UPT ;  /* 0x000000ff0400728c */ /* 0x004fc8000bf05070 */
[----:B------:R-:W-:-:S09]  /*0190*/  UISETP.NE.AND.EX UP0, UPT, UR5, URZ, UPT, UP0 ;  /* 0x000000ff0500728c */ /* 0x000fd2000bf05300 */
[----:B------:R-:W-:Y:S05]  /*01a0*/  BRA.U UP0, `(.L_x_2) ;  /* 0x0000000100247547 */ /* 0x000fea000b800000 */
[----:B------:R-:W2:Y:S02]  /*01b0*/  LDCU.64 UR4, c[0x0][0x8a8] ;  /* 0x00011500ff0477ac */ /* 0x000ea40008000a00 */
[----:B--2---:R-:W-:-:S04]  /*01c0*/  UISETP.NE.U32.AND UP0, UPT, UR4, URZ, UPT ;  /* 0x000000ff0400728c */ /* 0x004fc8000bf05070 */
[----:B------:R-:W-:-:S09]  /*01d0*/  UISETP.NE.AND.EX UP0, UPT, UR5, URZ, UPT, UP0 ;  /* 0x000000ff0500728c */ /* 0x000fd2000bf05300 */
[----:B------:R-:W-:Y:S05]  /*01e0*/  BRA.U !UP0, `(.L_x_3) ;  /* 0x0000000108107547 */ /* 0x000fea000b800000 */
[----:B------:R-:W2:Y:S01]  /*01f0*/  LDC.64 R16, c[0x0][0x8a8] ;  /* 0x00022a00ff107b82 */ /* 0x000ea20000000a00 */
[----:B------:R-:W2:Y:S02]  /*0200*/  LDCU.64 UR4, c[0x0][0x358] ;  /* 0x00006b00ff0477ac */ /* 0x000ea40008000a00 */
[----:B--2---:R2:W5:Y:S01]  /*0210*/  LDG.E R16, desc[UR4][R16.64] ;  /* 0x0000000410107981 */ /* 0x004562000c1e1900 */
[----:B------:R-:W-:Y:S05]  /*0220*/  BRA `(.L_x_2) ;  /* 0x0000000000047947 */ /* 0x000fea0003800000 */
.L_x_3:
[----:B------:R-:W3:Y:S02]  /*0230*/  LDC R16, c[0x0][0x8a0] ;  /* 0x00022800ff107b82 */ /* 0x000ee40000000800 */
.L_x_2:
[----:B------:R-:W-:Y:S01]  /*0240*/  IMAD.U32 R0, RZ, RZ, UR18 ;  /* 0x00000012ff007e24 */ /* 0x000fe2000f8e00ff */
[----:B------:R-:W-:Y:S04]  /*0250*/  BSSY.RECONVERGENT B0, `(.L_x_4) ;  /* 0x000000c000007945 */ /* 0x000fe80003800200 */
[C---:B------:R-:W-:Y:S02]  /*0260*/  ISETP.NE.OR P1, PT, R0.reuse, 0x1, !P3 ;  /* 0x000000010000780c */ /* 0x040fe40005f25670 */
[----:B------:R-:W-:-:S11]  /*0270*/  ISETP.NE.OR P0, PT, R0, 0x3, !P3 ;  /* 0x000000030000780c */ /* 0x000fd60005f05670 */
[----:B------:R-:W-:Y:S05]  /*0280*/  @P1 BRA `(.L_x_5) ;  /* 0x0000000000201947 */ /* 0x000fea0003800000 */
[----:B------:R-:W4:Y:S02]  /*0290*/  LDCU.64 UR4, c[0x0][0x348] ;  /* 0x00006900ff0477ac */ /* 0x000f240008000a00 */
[----:B----4-:R-:W-:Y:S02]  /*02a0*/  UIADD3 UR6, UP1, UPT, UR4, 0x80, URZ ;  /* 0x0000008004067890 */ /* 0x010fe4000ff3e0ff */
[----:B------:R-:W-:Y:S02]  /*02b0*/  UIADD3 UR4, UP0, UPT, UR4, 0x180, URZ ;  /* 0x0000018004047890 */ /* 0x000fe4000ff1e0ff */
[----:B------:R-:W-:Y:S02]  /*02c0*/  UIADD3.X UR7, UPT, UPT, URZ, UR5, URZ, UP1, !UPT ;  /* 0x00000005ff077290 */ /* 0x000fe40008ffe4ff */
[----:B------:R-:W-:-:S07]  /*02d0*/  UIADD3.X UR5, UPT, UPT, URZ, UR5, URZ, UP0, !UPT ;  /* 0x00000005ff057290 */ /* 0x000fce00087fe4ff */
[----:B------:R4:W-:Y:S02]  /*02e0*/  UTMACCTL.PF [UR6] ;  /* 0x00000000060079b9 */ /* 0x0009e40008040000 */
[----:B------:R4:W-:Y:S02]  /*02f0*/  UTMACCTL.PF [UR4] ;  /* 0x00000000040079b9 */ /* 0x0009e40008040000 */
[----:B----4-:R-:W-:Y:S01]  /*0300*/  NOP ;  /* 0x0000000000007918 */ /* 0x010fe20000000000 */
.L_x_5:
[----:B-1----:R-:W-:Y:S05]  /*0310*/  BSYNC.RECONVERGENT B0 ;  /* 0x0000000000007941 */ /* 0x002fea0003800200 */
.L_x_4:
[----:B------:R-:W-:Y:S04]  /*0320*/  BSSY.RECONVERGENT B0, `(.L_x_6) ;  /* 0x000000a000007945 */ /* 0x000fe80003800200 */
[----:B------:R-:W-:Y:S05]  /*0330*/  @P0 BRA `(.L_x_7) ;  /* 0x0000000000200947 */ /* 0x000fea0003800000 */
[----:B------:R-:W1:Y:S02]  /*0340*/  LDCU.64 UR4, c[0x0][0x348] ;  /* 0x00006900ff0477ac */ /* 0x000e640008000a00 */
[----:B-1----:R-:W-:Y:S02]  /*0350*/  UIADD3 UR6, UP1, UPT, UR4, 0x580, URZ ;  /* 0x0000058004067890 */ /* 0x002fe4000ff3e0ff */
[----:B------:R-:W-:Y:S02]  /*0360*/  UIADD3 UR4, UP0, UPT, UR4, 0x680, URZ ;  /* 0x0000068004047890 */ /* 0x000fe4000ff1e0ff */
[----:B------:R-:W-:Y:S02]  /*0370*/  UIADD3.X UR7, UPT, UPT, URZ, UR5, URZ, UP1, !UPT ;  /* 0x00000005ff077290 */ /* 0x000fe40008ffe4ff */
[----:B------:R-:W-:-:S07]  /*0380*/  UIADD3.X UR5, UPT, UPT, URZ, UR5, URZ, UP0, !UPT ;  /* 0x00000005ff057290 */ /* 0x000fce00087fe4ff */
[----:B------:R1:W-:Y:S02]  /*0390*/  UTMACCTL.PF [UR6] ;  /* 0x00000000060079b9 */ /* 0x0003e40008040000 */
[----:B------:R1:W-:Y:S02]  /*03a0*/  UTMACCTL.PF [UR4] ;  /* 0x00000000040079b9 */ /* 0x0003e40008040000 */
[----:B-1----:R-:W-:Y:S01]  /*03b0*/  NOP ;  /* 0x0000000000007918 */ /* 0x002fe20000000000 */
.L_x_7:
[----:B------:R-:W-:Y:S05]  /*03c0*/  BSYNC.RECONVERGENT B0 ;  /* 0x0000000000007941 */ /* 0x000fea0003800200 */
.L_x_6:
[----:B------:R-:W1:Y:S01]  /*03d0*/  LDCU.64 UR4, c[0x0][0x888] ;  /* 0x00011100ff0477ac */ /* 0x000e620008000a00 */
[----:B------:R-:W-:Y:S02]  /*03e0*/  UISETP.EQ.U32.AND UP2, UPT, UR8, URZ, UPT ;  /* 0x000000ff0800728c */ /* 0x000fe4000bf42070 */
[----:B------:R-:W-:Y:S02]  /*03f0*/  UPLOP3.LUT UP3, UPT, UPT, UPT, UPT, 0x80, 0x8 ;  /* 0x000000000008789c */ /* 0x000fe40003f6f070 */
[----:B-1----:R-:W-:-:S04]  /*0400*/  UISETP.NE.U32.AND UP0, UPT, UR4, URZ, UPT ;  /* 0x000000ff0400728c */ /* 0x002fc8000bf05070 */
[----:B------:R-:W-:-:S04]  /*0410*/  UISETP.NE.AND.EX UP1, UPT, UR5, URZ, UPT, UP0 ;  /* 0x000000ff0500728c */ /* 0x000fc8000bf25300 */
[----:B------:R-:W-:-:S04]  /*0420*/  UISETP.EQ.OR.EX UP4, UPT, UR9, URZ, !UP1, UP2 ;  /* 0x000000ff0900728c */ /* 0x000fc8000cf82720 */
[----:B------:R-:W-:-:S05]  /*0430*/  UP2UR UR61, UPR, URZ, 0x10 ;  /* 0x00000010ff3d7883 */ /* 0x000fca0008000000 */
[----:B------:R-:W-:Y:S07]  /*0440*/  BRA.U !UP4, `(.L_x_8) ;  /* 0x000000010c207547 */ /* 0x000fee000b800000 */
[----:B------:R-:W-:Y:S01]  /*0450*/  UISETP.NE.U32.AND UP2, UPT, UR8, URZ, UPT ;  /* 0x000000ff0800728c */ /* 0x000fe2000bf45070 */
[----:B------:R-:W-:Y:S01]  /*0460*/  FSETP.NEU.AND P0, PT, RZ, UR45, PT ;  /* 0x0000002dff007c0b */ /* 0x000fe2000bf0d000 */
[----:B------:R-:W-:Y:S02]  /*0470*/  USEL UR4, URZ, 0xffffffff, UP1 ;  /* 0xffffffffff047887 */ /* 0x000fe40008800000 */
[----:B------:R-:W-:-:S10]  /*0480*/  UISETP.NE.AND.EX UP2, UPT, UR9, URZ, UPT, UP2 ;  /* 0x000000ff0900728c */ /* 0x000fd4000bf45320 */
[----:B------:R-:W-:Y:S01]  /*0490*/  VOTEU.ANY UP0, P0 ;  /* 0x0000000000ff7886 */ /* 0x000fe20000000100 */
[----:B------:R-:W-:-:S04]  /*04a0*/  @!UP2 USEL UR4, URZ, 0xffffffff, UP0 ;  /* 0xffffffffff04a887 */ /* 0x000fc80008000000 */
[----:B------:R-:W-:-:S04]  /*04b0*/  ULOP3.LUT UR4, UR4, 0x1, URZ, 0xc0, !UPT ;  /* 0x0000000104047892 */ /* 0x000fc8000f8ec0ff */
[----:B------:R-:W-:-:S11]  /*04c0*/  UISETP.NE.U32.AND UP3, UPT, UR4, 0x1, UPT ;  /* 0x000000010400788c */ /* 0x000fd6000bf65070 */
.L_x_8:
[----:B------:R-:W1:Y:S01]  /*04d0*/  SHFL.IDX PT, R2, R54, RZ, 0x1f ;  /* 0x00001fff36027589 */ /* 0x000e6200000e0000 */
[----:B------:R-:W-:Y:S01]  /*04e0*/  UISETP.NE.AND UP5, UPT, UR18, 0x2, UPT ;  /* 0x000000021200788c */ /* 0x000fe2000bfa5270 */
[----:B-1----:R-:W-:-:S13]  /*04f0*/  ISETP.NE.AND P0, PT, R2, RZ, PT ;  /* 0x000000ff0200720c */ /* 0x002fda0003f05270 */
[----:B------:R-:W-:Y:S05]  /*0500*/  @P0 BRA `(.L_x_9) ;  /* 0x0000000000700947 */ /* 0x000fea0003800000 */
[----:B------:R-:W1:Y:S01]  /*0510*/  S2UR UR4, SR_CgaCtaId ;  /* 0x00000000000479c3 */ /* 0x000e620000008800 */
[----:B------:R-:W-:Y:S01]  /*0520*/  UMOV UR5, 0x400 ;  /* 0x0000040000057882 */ /* 0x000fe20000000000 */
[----:B------:R-:W-:Y:S01]  /*0530*/  UMOV UR8, 0x1 ;  /* 0x0000000100087882 */ /* 0x000fe20000000000 */
[----:B------:R-:W-:Y:S01]  /*0540*/  UMOV UR6, 0x2 ;  /* 0x0000000200067882 */ /* 0x000fe20000000000 */
[----:B------:R-:W-:-:S04]  /*0550*/  UIADD3 UR8, UPT, UPT, -UR8, 0x100000, URZ ;  /* 0x0010000008087890 */ /* 0x000fc8000fffe1ff */
[----:B------:R-:W-:Y:S02]  /*0560*/  USHF.L.U32 UR9, UR8, 0xb, URZ ;  /* 0x0000000b08097899 */ /* 0x000fe400080006ff */
[----:B------:R-:W-:Y:S02]  /*0570*/  USHF.L.U32 UR8, UR8, 0x1, URZ ;  /* 0x0000000108087899 */ /* 0x000fe400080006ff */
[----:B------:R-:W-:-:S04]  /*0580*/  UIADD3 UR6, UPT, UPT, -UR6, 0x100000, URZ ;  /* 0x0010000006067890 */ /* 0x000fc8000fffe1ff */
[----:B------:R-:W-:Y:S02]  /*0590*/  USHF.L.U32 UR7, UR6, 0xb, URZ ;  /* 0x0000000b06077899 */ /* 0x000fe400080006ff */
[----:B------:R-:W-:Y:S01]  /*05a0*/  USHF.L.U32 UR6, UR6, 0x1, URZ ;  /* 0x0000000106067899 */ /* 0x000fe200080006ff */
[----:B------:R-:W-:Y:S01]  /*05b0*/  ELECT P0, URZ, PT ;  /* 0x0000000000ff782f */ /* 0x000fe20003800000 */
[----:B-1----:R-:W-:Y:S01]  /*05c0*/  ULEA UR4, UR4, UR5, 0x18 ;  /* 0x0000000504047291 */ /* 0x002fe2000f8ec0ff */
[----:B------:R-:W1:Y:S11]  /*05d0*/  FENCE.VIEW.ASYNC.S ;  /* 0x00000000000073c6 */ /* 0x000e760000000000 */
[----:B-1----:R1:W4:Y:S01]  /*05e0*/  SYNCS.EXCH.64 URZ, [UR4], UR8 ;  /* 0x0000000804ff75b2 */ /* 0x0023220008000100 */
[----:B------:R1:W1:Y:S01]  /*05f0*/  SYNCS.EXCH.64 URZ, [UR4+0x38], UR6 ;  /* 0x0000380604ff75b2 */ /* 0x0002620008000100 */
        /* <DEDUP_REMOVED lines=12> */
[----:B------:R-:W-:Y:S01]  /*06c0*/  NOP ;  /* 0x0000000000007918 */ /* 0x000fe20000000000 */
.L_x_9:
[----:B------:R-:W2:Y:S01]  /*06d0*/  SHFL.IDX PT, R2, R54, RZ, 0x1f ;  /* 0x00001fff36027589 */ /* 0x000ea200000e0000 */
[----:B------:R-:W-:Y:S01]  /*06e0*/  NOP ;  /* 0x0000000000007918 */ /* 0x000fe20000000000 */
[----:B--2---:R-:W-:-:S13]  /*06f0*/  ISETP.NE.AND P0, PT, R2, 0x1, PT ;  /* 0x000000010200780c */ /* 0x004fda0003f05270 */
[----:B------:R-:W-:Y:S05]  /*0700*/  @P0 BRA `(.L_x_10) ;  /* 0x0000000000400947 */ /* 0x000fea0003800000 */
[----:B-1----:R-:W1:Y:S01]  /*0710*/  S2UR UR4, SR_CgaCtaId ;  /* 0x00000000000479c3 */ /* 0x002e620000008800 */
        /* <DEDUP_REMOVED lines=12> */
[----:B-1----:R2:W1:Y:S01]  /*07e0*/  SYNCS.EXCH.64 URZ, [UR4+0x70], UR8 ;  /* 0x0000700804ff75b2 */ /* 0x0024620008000100 */
[----:B------:R2:W1:Y:S02]  /*07f0*/  SYNCS.EXCH.64 URZ, [UR4+0x78], UR6 ;  /* 0x0000780604ff75b2 */ /* 0x0004640008000100 */
[----:B--2---:R-:W-:Y:S01]  /*0800*/  NOP ;  /* 0x0000000000007918 */ /* 0x004fe20000000000 */
.L_x_10:
[----:B------:R-:W2:Y:S01]  /*0810*/  SHFL.IDX PT, R2, R54, RZ, 0x1f ;  /* 0x00001fff36027589 */ /* 0x000ea200000e0000 */
[----:B------:R-:W-:Y:S01]  /*0820*/  NOP ;  /* 0x0000000000007918 */ /* 0x000fe20000000000 */
[----:B--2---:R-:W-:-:S13]  /*0830*/  ISETP.NE.AND P0, PT, R2, 0x3, PT ;  /* 0x000000030200780c */ /* 0x004fda0003f05270 */
[----:B------:R-:W-:Y:S05]  /*0840*/  @P0 BRA `(.L_x_11) ;  /* 0x0000000000300947 */ /* 0x000fea0003800000 */
[----:B-1----:R-:W1:Y:S01]  /*0850*/  S2UR UR4, SR_CgaCtaId ;  /* 0x00000000000479c3 */ /* 0x002e620000008800 */
[----:B------:R-:W-:Y:S01]  /*0860*/  UMOV UR5, 0x400 ;  /* 0x0000040000057882 */ /* 0x000fe20000000000 */
[----:B------:R-:W-:Y:S01]  /*0870*/  UMOV UR6, 0x20 ;  /* 0x0000002000067882 */ /* 0x000fe20000000000 */
[----:B------:R-:W-:Y:S01]  /*0880*/  ELECT P0, URZ, PT ;  /* 0x0000000000ff782f */ /* 0x000fe20003800000 */
[----:B------:R-:W-:-:S04]  /*0890*/  UIADD3 UR6, UPT, UPT, -UR6, 0x100000, URZ ;  /* 0x0010000006067890 */ /* 0x000fc8000fffe1ff */
[----:B------:R-:W-:Y:S02]  /*08a0*/  USHF.L.U32 UR7, UR6, 0xb, URZ ;  /* 0x0000000b06077899 */ /* 0x000fe400080006ff */
[----:B------:R-:W-:Y:S02]  /*08b0*/  USHF.L.U32 UR6, UR6, 0x1, URZ ;  /* 0x0000000106067899 */ /* 0x000fe400080006ff */
[----:B-1----:R-:W-:Y:S01]  /*08c0*/  ULEA UR4, UR4, UR5, 0x18 ;  /* 0x0000000504047291 */ /* 0x002fe2000f8ec0ff */
[----:B------:R-:W1:Y:S11]  /*08d0*/  FENCE.VIEW.ASYNC.S ;  /* 0x00000000000073c6 */ /* 0x000e760000000000 */
[----:B-1----:R2:W1:Y:S01]  /*08e0*/  SYNCS.EXCH.64 URZ, [UR4+0x80], UR6 ;  /* 0x0000800604ff75b2 */ /* 0x0024620008000100 */
[----:B------:R2:W1:Y:S02]  /*08f0*/  SYNCS.EXCH.64 URZ, [UR4+0x88], UR6 ;  /* 0x0000880604ff75b2 */ /* 0x0004640008000100 */
[----:B--2---:R-:W-:Y:S01]  /*0900*/  NOP ;  /* 0x0000000000007918 */ /* 0x004fe20000000000 */
.L_x_11:
[----:B------:R-:W2:Y:S01]  /*0910*/  SHFL.IDX PT, R2, R54, RZ, 0x1f ;  /* 0x00001fff36027589 */ /* 0x000ea200000e0000 */
[----:B------:R-:W-:Y:S01]  /*0920*/  NOP ;  /* 0x0000000000007918 */ /* 0x000fe20000000000 */
[----:B--2---:R-:W-:-:S13]  /*0930*/  ISETP.NE.AND P0, PT, R2, 0x4, PT ;  /* 0x000000040200780c */ /* 0x004fda0003f05270 */
[----:B------:R-:W-:Y:S05]  /*0940*/  @P0 BRA `(.L_x_12) ;  /* 0x00000000004c0947 */ /* 0x000fea0003800000 */
[----:B-1----:R-:W1:Y:S01]  /*0950*/  S2UR UR4, SR_CgaCtaId ;  /* 0x00000000000479c3 */ /* 0x002e620000008800 */
[----:B------:R-:W-:Y:S01]  /*0960*/  UMOV UR6, 0x1e0 ;  /* 0x000001e000067882 */ /* 0x000fe20000000000 */
[----:B------:R-:W-:Y:S01]  /*0970*/  UMOV UR5, 0x400 ;  /* 0x0000040000057882 */ /* 0x000fe20000000000 */
[----:B------:R-:W-:Y:S01]  /*0980*/  USEL UR6, UR6, 0x1a0, UP3 ;  /* 0x000001a006067887 */ /* 0x000fe20009800000 */
[----:B------:R-:W-:Y:S01]  /*0990*/  UMOV UR8, 0x1 ;  /* 0x0000000100087882 */ /* 0x000fe20000000000 */
[----:B------:R-:W-:Y:S01]  /*09a0*/  ELECT P0, URZ, PT ;  /* 0x0000000000ff782f */ /* 0x000fe20003800000 */
[----:B------:R-:W-:-:S04]  /*09b0*/  UIADD3 UR8, UPT, UPT, -UR8, 0x100000, URZ ;  /* 0x0010000008087890 */ /* 0x000fc8000fffe1ff */
[----:B------:R-:W-:Y:S02]  /*09c0*/  USHF.L.U32 UR9, UR8, 0xb, URZ ;  /* 0x0000000b08097899 */ /* 0x000fe400080006ff */
[----:B------:R-:W-:Y:S02]  /*09d0*/  USHF.L.U32 UR8, UR8, 0x1, URZ ;  /* 0x0000000108087899 */ /* 0x000fe400080006ff */
[----:B------:R-:W-:-:S04]  /*09e0*/  UIADD3 UR6, UPT, UPT, -UR6, 0x100000, URZ ;  /* 0x0010000006067890 */ /* 0x000fc8000fffe1ff */
[----:B------:R-:W-:Y:S02]  /*09f0*/  USHF.L.U32 UR7, UR6, 0xb, URZ ;  /* 0x0000000b06077899 */ /* 0x000fe400080006ff */
[----:B------:R-:W-:Y:S02]  /*0a00*/  USHF.L.U32 UR6, UR6, 0x1, URZ ;  /* 0x0000000106067899 */ /* 0x000fe400080006ff */
[----:B-1----:R-:W-:Y:S01]  /*0a10*/  ULEA UR4, UR4, UR5, 0x18 ;  /* 0x0000000504047291 */ /* 0x002fe2000f8ec0ff */
[----:B------:R-:W1:Y:S11]  /*0a20*/  FENCE.VIEW.ASYNC.S ;  /* 0x00000000000073c6 */ /* 0x000e760000000000 */
[----:B-1----:R2:W1:Y:S01]  /*0a30*/  SYNCS.EXCH.64 URZ, [UR4+0x90], UR8 ;  /* 0x0000900804ff75b2 */ /* 0x0024620008000100 */
[----:B------:R2:W1:Y:S01]  /*0a40*/  SYNCS.EXCH.64 URZ, [UR4+0xa0], UR6 ;  /* 0x0000a00604ff75b2 */ /* 0x0004620008000100 */
[----:B------:R2:W1:Y:S01]  /*0a50*/  SYNCS.EXCH.64 URZ, [UR4+0x98], UR8 ;  /* 0x0000980804ff75b2 */ /* 0x0004620008000100 */
[----:B------:R2:W1:Y:S02]  /*0a60*/  SYNCS.EXCH.64 URZ, [UR4+0xa8], UR6 ;  /* 0x0000a80604ff75b2 */ /* 0x0004640008000100 */
[----:B--2---:R-:W-:Y:S01]  /*0a70*/  NOP ;  /* 0x0000000000007918 */ /* 0x004fe20000000000 */
.L_x_12:
        /* <DEDUP_REMOVED lines=18> */
[----:B------:R2:W1:Y:S01]  /*0ba0*/  SYNCS.EXCH.64 URZ, [UR4+0xd0], UR6 ;  /* 0x0000d00604ff75b2 */ /* 0x0004620008000100 */
[----:B------:R2:W1:Y:S01]  /*0bb0*/  SYNCS.EXCH.64 URZ, [UR4+0xb8], UR8 ;  /* 0x0000b80804ff75b2 */ /* 0x0004620008000100 */
[----:B------:R2:W1:Y:S01]  /*0bc0*/  SYNCS.EXCH.64 URZ, [UR4+0xd8], UR6 ;  /* 0x0000d80604ff75b2 */ /* 0x0004620008000100 */
[----:B------:R2:W1:Y:S01]  /*0bd0*/  SYNCS.EXCH.64 URZ, [UR4+0xc0], UR8 ;  /* 0x0000c00804ff75b2 */ /* 0x0004620008000100 */
[----:B------:R2:W1:Y:S01]  /*0be0*/  SYNCS.EXCH.64 URZ, [UR4+0xe0], UR6 ;  /* 0x0000e00604ff75b2 */ /* 0x0004620008000100 */
[----:B------:R2:W1:Y:S01]  /*0bf0*/  SYNCS.EXCH.64 URZ, [UR4+0xc8], UR8 ;  /* 0x0000c80804ff75b2 */ /* 0x0004620008000100 */
[----:B------:R2:W1:Y:S02]  /*0c00*/  SYNCS.EXCH.64 URZ, [UR4+0xe8], UR6 ;  /* 0x0000e80604ff75b2 */ /* 0x0004640008000100 */
[----:B--2---:R-:W-:Y:S01]  /*0c10*/  NOP ;  /* 0x0000000000007918 */ /* 0x004fe20000000000 */
.L_x_13:
[----:B------:R-:W2:Y:S01]  /*0c20*/  SHFL.IDX PT, R2, R54, RZ, 0x1f ;  /* 0x00001fff36027589 */ /* 0x000ea200000e0000 */
[----:B------:R-:W1:Y:S01]  /*0c30*/  S2UR UR51, SR_CgaCtaId ;  /* 0x00000000003379c3 */ /* 0x000e620000008800 */
[----:B------:R-:W-:Y:S01]  /*0c40*/  NOP ;  /* 0x0000000000007918 */ /* 0x000fe20000000000 */
[----:B--2---:R-:W-:-:S13]  /*0c50*/  ISETP.NE.AND P0, PT, R2, 0x3, PT ;  /* 0x000000030200780c */ /* 0x004fda0003f05270 */
[----:B-1----:R-:W-:Y:S05]  /*0c60*/  @P0 BRA `(.L_x_14) ;  /* 0x0000000000340947 */ /* 0x002fea0003800000 */
[----:B------:R-:W-:Y:S01]  /*0c70*/  UMOV UR4, 0x400 ;  /* 0x0000040000047882 */ /* 0x000fe20000000000 */
[----:B------:R-:W-:Y:S01]  /*0c80*/  UMOV UR6, 0x20 ;  /* 0x0000002000067882 */ /* 0x000fe20000000000 */
[----:B------:R-:W-:Y:S02]  /*0c90*/  ULEA UR4, UR51, UR4, 0x18 ;  /* 0x0000000433047291 */ /* 0x000fe4000f8ec0ff */
[----:B------:R-:W-:-:S04]  /*0ca0*/  UIADD3 UR6, UPT, UPT, -UR6, 0x100000, URZ ;  /* 0x0010000006067890 */ /* 0x000fc8000fffe1ff */
[----:B------:R-:W-:Y:S02]  /*0cb0*/  USHF.L.U32 UR7, UR6, 0xb, URZ ;  /* 0x0000000b06077899 */ /* 0x000fe400080006ff */
[----:B------:R-:W-:Y:S01]  /*0cc0*/  USHF.L.U32 UR6, UR6, 0x1, URZ ;  /* 0x0000000106067899 */ /* 0x000fe200080006ff */
[----:B------:R-:W-:Y:S01]  /*0cd0*/  ELECT P0, URZ, PT ;  /* 0x0000000000ff782f */ /* 0x000fe20003800000 */
[----:B------:R-:W1:Y:S10]  /*0ce0*/  FENCE.VIEW.ASYNC.S ;  /* 0x00000000000073c6 */ /* 0x000e740000000000 */
[----:B-1----:R1:W2:Y:S01]  /*0cf0*/  SYNCS.EXCH.64 URZ, [UR4+0xf0], UR6 ;  /* 0x0000f00604ff75b2 */ /* 0x0022a20008000100 */
[----:B------:R1:W1:Y:S01]  /*0d00*/  SYNCS.EXCH.64 URZ, [UR4+0x100], UR6 ;  /* 0x0001000604ff75b2 */ /* 0x0002620008000100 */
[----:B------:R1:W1:Y:S01]  /*0d10*/  SYNCS.EXCH.64 URZ, [UR4+0xf8], UR6 ;  /* 0x0000f80604ff75b2 */ /* 0x0002620008000100 */
[----:B------:R1:W1:Y:S01]  /*0d20*/  SYNCS.EXCH.64 URZ, [UR4+0x108], UR6 ;  /* 0x0001080604ff75b2 */ /* 0x0002620008000100 */
[----:B------:R-:W-:Y:S01]  /*0d30*/  NOP ;  /* 0x0000000000007918 */ /* 0x000fe20000000000 */
.L_x_14:
[----:B-1----:R-:W1:Y:S01]  /*0d40*/  LDCU UR4, c[0x0][0x36c] ;  /* 0x00006d80ff0477ac */ /* 0x002e620008000800 */
[----:B------:R-:W-:Y:S01]  /*0d50*/  ISETP.NE.OR P3, PT, R0, 0x2, !P3 ;  /* 0x000000020000780c */ /* 0x000fe20005f65670 */
[----:B------:R-:W-:Y:S01]  /*0d60*/  NOP ;  /* 0x0000000000007918 */ /* 0x000fe20000000000 */
[----:B------:R-:W-:Y:S01]  /*0d70*/  LOP3.LUT R0, R61, 0x1f, RZ, 0xc0, !PT ;  /* 0x0000001f3d007812 */ /* 0x000fe200078ec0ff */
[----:B------:R-:W-:Y:S02]  /*0d80*/  UISETP.NE.AND UP4, UPT, UR18, URZ, UPT ;  /* 0x000000ff1200728c */ /* 0x000fe4000bf85270 */
[----:B-1----:R-:W-:-:S09]  /*0d90*/  UISETP.EQ.U32.AND UP6, UPT, UR4, 0x1, UPT ;  /* 0x000000010400788c */ /* 0x002fd2000bfc2070 */
[----:B------:R-:W-:Y:S05]  /*0da0*/  BRA.U !UP6, `(.L_x_15) ;  /* 0x000000010e087547 */ /* 0x000fea000b800000 */
[----:B--2-4-:R-:W-:Y:S01]  /*0db0*/  UCGABAR_ARV ;  /* 0x00000000000079c7 */ /* 0x014fe20008000000 */
[----:B------:R-:W-:Y:S05]  /*0dc0*/  BRA `(.L_x_16) ;  /* 0x0000000000047947 */ /* 0x000fea0003800000 */
.L_x_15:
[----:B--2-4-:R-:W-:Y:S01]  /*0dd0*/  NOP ;  /* 0x0000000000007918 */ /* 0x014fe20000000000 */
.L_x_16:
[----:B------:R-:W1:Y:S01]  /*0de0*/  S2UR UR49, SR_CTAID.X ;  /* 0x00000000003179c3 */ /* 0x000e620000002500 */
[----:B------:R-:W-:-:S05]  /*0df0*/  CS2R.32 R56, SR_CgaSize ;  /* 0x0000000000387805 */ /* 0x000fca0000008a00 */
[----:B------:R-:W-:-:S05]  /*0e00*/  IMAD R56, R56, -0xa0, RZ ;  /* 0xffffff6038387824 */ /* 0x000fca00078e02ff */
[----:B------:R-:W-:-:S14]  /*0e10*/  R2UR UR5, R56 ;  /* 0x00000000380572ca */ /* 0x000fdc00000e0000 */
[----:B------:R-:W2:Y:S01]  /*0e20*/  LDCU UR5, c[0x0][UR5+0x2b0] ;  /* 0x00005600050577ac */ /* 0x000ea20008000800 */
[----:B------:R-:W-:-:S05]  /*0e30*/  CS2R.32 R56, SR_CgaSize ;  /* 0x0000000000387805 */ /* 0x000fca0000008a00 */
[----:B------:R-:W-:-:S05]  /*0e40*/  IMAD R56, R56, -0xa0, RZ ;  /* 0xffffff6038387824 */ /* 0x000fca00078e02ff */
[----:B------:R-:W-:-:S14]  /*0e50*/  R2UR UR4, R56 ;  /* 0x00000000380472ca */ /* 0x000fdc00000e0000 */
[----:B------:R-:W4:Y:S01]  /*0e60*/  LDCU UR4, c[0x0][UR4+0x2b4] ;  /* 0x00005680040477ac */ /* 0x000f220008000800 */
[----:B------:R-:W3:Y:S01]  /*0e70*/  S2UR UR48, SR_CTAID.Y ;  /* 0x00000000003079c3 */ /* 0x000ee20000002600 */
[----:B------:R-:W-:-:S05]  /*0e80*/  CS2R.32 R56, SR_CgaSize ;  /* 0x0000000000387805 */ /* 0x000fca0000008a00 */
[----:B------:R-:W-:-:S05]  /*0e90*/  IMAD R56, R56, -0xa0, RZ ;  /* 0xffffff6038387824 */ /* 0x000fca00078e02ff */
[----:B------:R-:W-:-:S14]  /*0ea0*/  R2UR UR7, R56 ;  /* 0x00000000380772ca */ /* 0x000fdc00000e0000 */
[----:B------:R-:W4:Y:S01]  /*0eb0*/  LDCU UR7, c[0x0][UR7+0x2a0] ;  /* 0x00005400070777ac */ /* 0x000f220008000800 */
[----:B------:R-:W-:-:S05]  /*0ec0*/  CS2R.32 R56, SR_CgaSize ;  /* 0x0000000000387805 */ /* 0x000fca0000008a00 */
[----:B------:R-:W-:-:S05]  /*0ed0*/  IMAD R56, R56, -0xa0, RZ ;  /* 0xffffff6038387824 */ /* 0x000fca00078e02ff */
[----:B------:R-:W-:-:S14]  /*0ee0*/  R2UR UR8, R56 ;  /* 0x00000000380872ca */ /* 0x000fdc00000e0000 */
[----:B------:R-:W4:Y:S01]  /*0ef0*/  LDCU UR8, c[0x0][UR8+0x2a4] ;  /* 0x00005480080877ac */ /* 0x000f220008000800 */
[----:B------:R-:W4:Y:S01]  /*0f00*/  LDCU UR19, c[0x0][0xb24] ;  /* 0x00016480ff1377ac */ /* 0x000f220008000800 */
[----:B------:R-:W4:Y:S01]  /*0f10*/  LDCU UR41, c[0x0][0xb24] ;  /* 0x00016480ff2977ac */ /* 0x000f220008000800 */
[----:B-1----:R-:W-:Y:S01]  /*0f20*/  I2FP.F32.U32 R3, UR49 ;  /* 0x0000003100037c45 */ /* 0x002fe20008201000 */
[----:B------:R-:W1:Y:S04]  /*0f30*/  LDCU UR22, c[0x0][0xb30] ;  /* 0x00016600ff1677ac */ /* 0x000e680008000800 */
[----:B--2---:R-:W-:Y:S01]  /*0f40*/  FMUL R3, R3, UR5 ;  /* 0x0000000503037c20 */ /* 0x004fe20008400000 */
[----:B---3--:R-:W-:-:S05]  /*0f50*/  I2FP.F32.U32 R2, UR48 ;  /* 0x0000003000027c45 */ /* 0x008fca0008201000 */
[----:B------:R-:W2:Y:S01]  /*0f60*/  F2I.U32.TRUNC.NTZ R3, R3 ;  /* 0x0000000300037305 */ /* 0x000ea2000020f000 */
[----:B----4-:R-:W-:Y:S01]  /*0f70*/  FMUL R2, R2, UR4 ;  /* 0x0000000402027c20 */ /* 0x010fe20008400000 */
[----:B------:R-:W-:-:S04]  /*0f80*/  ULOP3.LUT UR4, UR51, 0x1, URZ, 0xc0, !UPT ;  /* 0x0000000133047892 */ /* 0x000fc8000f8ec0ff */
[----:B------:R-:W-:Y:S02]  /*0f90*/  UISETP.NE.U32.AND UP0, UPT, UR4, 0x1, UPT ;  /* 0x000000010400788c */ /* 0x000fe4000bf05070 */
[----:B------:R-:W3:Y:S02]  /*0fa0*/  F2I.U32.TRUNC.NTZ R2, R2 ;  /* 0x0000000200027305 */ /* 0x000ee4000020f000 */
[----:B------:R-:W-:Y:S01]  /*0fb0*/  USEL UR29, URZ, 0xc00, UP0 ;  /* 0x00000c00ff1d7887 */ /* 0x000fe20008000000 */
[----:B--2---:R-:W-:Y:S02]  /*0fc0*/  R2UR UR5, R3 ;  /* 0x00000000030572ca */ /* 0x004fe400000e0000 */
[----:B---3--:R-:W-:Y:S02]  /*0fd0*/  R2UR UR6, R2 ;  /* 0x00000000020672ca */ /* 0x008fe400000e0000 */
[----:B------:R-:W-:-:S09]  /*0fe0*/  PRMT R2, RZ, 0x7610, R2 ;  /* 0x00007610ff027816 */ /* 0x000fd20000000002 */
[----:B------:R-:W-:-:S04]  /*0ff0*/  UIADD3 UR5, UPT, UPT, -UR5, URZ, URZ ;  /* 0x000000ff05057290 */ /* 0x000fc8000fffe1ff */
[----:B------:R-:W-:Y:S02]  /*1000*/  UIMAD UR5, UR7, UR5, UR49 ;  /* 0x00000005070572a4 */ /* 0x000fe4000f8e0231 */
[----:B------:R-:W-:-:S04]  /*1010*/  UIADD3 UR4, UPT, UPT, -UR6, URZ, URZ ;  /* 0x000000ff06047290 */ /* 0x000fc8000fffe1ff */
[----:B------:R-:W-:Y:S01]  /*1020*/  IMAD.U32 R56, RZ, RZ, UR5 ;  /* 0x00000005ff387e24 */ /* 0x000fe2000f8e00ff */
[----:B------:R-:W-:-:S06]  /*1030*/  UIMAD UR4, UR8, UR4, UR48 ;  /* 0x00000004080472a4 */ /* 0x000fcc000f8e0230 */
[----:B------:R-:W-:Y:S01]  /*1040*/  IMAD.U32 R55, RZ, RZ, UR4 ;  /* 0x00000004ff377e24 */ /* 0x000fe2000f8e00ff */
[----:B-1----:R-:W-:Y:S06]  /*1050*/  BRA.U UP4, `(.L_x_17) ;  /* 0x00000001042c7547 */ /* 0x002fec000b800000 */
[----:B------:R-:W-:Y:S02]  /*1060*/  R2UR UR4, R55 ;  /* 0x00000000370472ca */ /* 0x000fe400000e0000 */
[----:B------:R-:W-:-:S11]  /*1070*/  R2UR UR6, R56 ;  /* 0x00000000380672ca */ /* 0x000fd600000e0000 */
[----:B------:R-:W-:-:S04]  /*1080*/  UISETP.NE.AND UP0, UPT, UR4, URZ, UPT ;  /* 0x000000ff0400728c */ /* 0x000fc8000bf05270 */
[----:B------:R-:W-:-:S04]  /*1090*/  UISETP.EQ.OR UP0, UPT, UR6, URZ, !UP0 ;  /* 0x000000ff0600728c */ /* 0x000fc8000c702670 */
[----:B------:R-:W-:Y:S02]  /*10a0*/  USEL UR5, URZ, 0x1, !UP0 ;  /* 0x00000001ff057887 */ /* 0x000fe4000c000000 */
[----:B------:R-:W-:-:S04]  /*10b0*/  UISETP.NE.AND UP0, UPT, UR4, URZ, UPT ;  /* 0x000000ff0400728c */ /* 0x000fc8000bf05270 */
[----:B------:R-:W-:Y:S02]  /*10c0*/  USEL UR4, URZ, 0x2, UP0 ;  /* 0x00000002ff047887 */ /* 0x000fe40008000000 */
[----:B------:R-:W-:-:S04]  /*10d0*/  UISETP.NE.AND UP0, UPT, UR6, 0x1, UPT ;  /* 0x000000010600788c */ /* 0x000fc8000bf05270 */
[----:B------:R-:W-:-:S04]  /*10e0*/  USEL UR4, UR4, 0x2, UP0 ;  /* 0x0000000204047887 */ /* 0x000fc80008000000 */
[----:B------:R-:W-:-:S06]  /*10f0*/  UIADD3 UR4, UPT, UPT, UR5, UR4, URZ ;  /* 0x0000000405047290 */ /* 0x000fcc000fffe0ff */
[----:B------:R-:W-:-:S07]  /*1100*/  IMAD.U32 R2, RZ, RZ, UR4 ;  /* 0x00000004ff027e24 */ /* 0x000fce000f8e00ff */
.L_x_17:
[----:B------:R-:W1:Y:S01]  /*1110*/  S2UR UR36, SR_CTAID.Z ;  /* 0x00000000002479c3 */ /* 0x000e620000002700 */
[----:B------:R-:W-:-:S09]  /*1120*/  UISETP.GE.AND UP0, UPT, UR19, 0x1, UPT ;  /* 0x000000011300788c */ /* 0x000fd2000bf06270 */
[----:B------:R-:W-:Y:S05]  /*1130*/  BRA.U !UP0, `(.L_x_18) ;  /* 0x0000000108d07547 */ /* 0x000fea000b800000 */
[----:B------:R-:W2:Y:S01]  /*1140*/  LDCU UR20, c[0x0][0xb0c] ;  /* 0x00016180ff1477ac */ /* 0x000ea20008000800 */
[----:B------:R-:W3:Y:S01]  /*1150*/  LDCU.128 UR12, c[0x0][0xb10] ;  /* 0x00016200ff0c77ac */ /* 0x000ee20008000c00 */
[----:B------:R-:W4:Y:S01]  /*1160*/  LDCU UR6, c[0x0][0x370] ;  /* 0x00006e00ff0677ac */ /* 0x000f220008000800 */
[----:B------:R-:W1:Y:S01]  /*1170*/  LDCU UR7, c[0x0][0x374] ;  /* 0x00006e80ff0777ac */ /* 0x000e620008000800 */
[----:B------:R-:W1:Y:S01]  /*1180*/  LDCU UR21, c[0x0][0xb20] ;  /* 0x00016400ff1577ac */ /* 0x000e620008000800 */
[----:B--2---:R-:W-:Y:S02]  /*1190*/  UISETP.NE.AND UP0, UPT, UR20, 0x1, UPT ;  /* 0x000000011400788c */ /* 0x004fe4000bf05270 */
[----:B---3--:R-:W-:Y:S01]  /*11a0*/  UIMAD.WIDE.U32 UR4, UR49, UR12, URZ ;  /* 0x0000000c310472a5 */ /* 0x008fe2000f8e00ff */
[----:B------:R-:W2:Y:S01]  /*11b0*/  LDCU.64 UR8, c[0x0][0xb28] ;  /* 0x00016500ff0877ac */ /* 0x000ea20008000a00 */
[----:B----4-:R-:W-:Y:S02]  /*11c0*/  UIMAD.WIDE.U32 UR10, UR6, UR12, URZ ;  /* 0x0000000c060a72a5 */ /* 0x010fe4000f8e00ff */
[----:B------:R-:W-:-:S02]  /*11d0*/  USHF.R.U32.HI UR5, URZ, UR13, UR5 ;  /* 0x0000000dff057299 */ /* 0x000fc40008011605 */
[----:B------:R-:W-:Y:S02]  /*11e0*/  UISETP.NE.AND UP2, UPT, UR19, 0x1, UPT ;  /* 0x000000011300788c */ /* 0x000fe4000bf45270 */
[----:B------:R-:W-:Y:S01]  /*11f0*/  USEL UR5, UR49, UR5, !UP0 ;  /* 0x0000000531057287 */ /* 0x000fe2000c000000 */
[----:B------:R-:W-:Y:S01]  /*1200*/  UMOV UR10, UR11 ;  /* 0x0000000b000a7c82 */ /* 0x000fe20008000000 */
[----:B------:R-:W-:Y:S02]  /*1210*/  UIMAD.WIDE.U32 UR16, UR48, UR15, URZ ;  /* 0x0000000f301072a5 */ /* 0x000fe4000f8e00ff */
[----:B------:R-:W-:Y:S02]  /*1220*/  @UP0 USHF.R.U32.HI UR6, URZ, UR13, UR10 ;  /* 0x0000000dff060299 */ /* 0x000fe4000801160a */
[----:B------:R-:W-:Y:S02]  /*1230*/  UISETP.NE.AND UP0, UPT, UR14, 0x1, UPT ;  /* 0x000000010e00788c */ /* 0x000fe4000bf05270 */
[----:B-1----:R-:W-:-:S02]  /*1240*/  UIMAD.WIDE.U32 UR10, UR7, UR15, URZ ;  /* 0x0000000f070a72a5 */ /* 0x002fc4000f8e00ff */
[----:B--2---:R-:W-:Y:S01]  /*1250*/  UIMAD.WIDE.U32 UR12, UR6, UR8, URZ ;  /* 0x00000008060c72a5 */ /* 0x004fe2000f8e00ff */
[----:B------:R-:W-:Y:S02]  /*1260*/  UMOV UR4, UR17 ;  /* 0x0000001100047c82 */ /* 0x000fe40008000000 */
[----:B------:R-:W-:Y:S02]  /*1270*/  USHF.R.U32.HI UR4, URZ, UR21, UR4 ;  /* 0x00000015ff047299 */ /* 0x000fe40008011604 */
[----:B------:R-:W-:Y:S02]  /*1280*/  UMOV UR10, UR11 ;  /* 0x0000000b000a7c82 */ /* 0x000fe40008000000 */
[----:B------:R-:W-:Y:S01]  /*1290*/  UMOV UR12, UR13 ;  /* 0x0000000d000c7c82 */ /* 0x000fe20008000000 */
[----:B------:R-:W-:Y:S02]  /*12a0*/  @UP0 USHF.R.U32.HI UR7, URZ, UR21, UR10 ;  /* 0x00000015ff070299 */ /* 0x000fe4000801160a */
[----:B------:R-:W-:-:S02]  /*12b0*/  USEL UR4, UR48, UR4, !UP0 ;  /* 0x0000000430047287 */ /* 0x000fc4000c000000 */
[----:B------:R-:W-:Y:S02]  /*12c0*/  UIMAD.WIDE.U32 UR10, UR7, UR8, URZ ;  /* 0x00000008070a72a5 */ /* 0x000fe4000f8e00ff */
[----:B------:R-:W-:Y:S02]  /*12d0*/  @UP2 USHF.R.U32.HI UR6, URZ, UR9, UR12 ;  /* 0x00000009ff062299 */ /* 0x000fe4000801160c */
[----:B------:R-:W-:-:S03]  /*12e0*/  UIMAD.WIDE.U32 UR12, UR4, UR8, URZ ;  /* 0x00000008040c72a5 */ /* 0x000fc6000f8e00ff */
[----:B------:R-:W-:Y:S02]  /*12f0*/  UMOV UR10, UR11 ;  /* 0x0000000b000a7c82 */ /* 0x000fe40008000000 */
[----:B------:R-:W-:Y:S02]  /*1300*/  @UP2 USHF.R.U32.HI UR7, URZ, UR9, UR10 ;  /* 0x00000009ff072299 */ /* 0x000fe4000801160a */
[----:B------:R-:W-:Y:S02]  /*1310*/  UIMAD UR10, UR6, UR19, URZ ;  /* 0x00000013060a72a4 */ /* 0x000fe4000f8e02ff */
[----:B------:R-:W-:-:S04]  /*1320*/  UIMAD UR7, UR7, UR19, URZ ;  /* 0x00000013070772a4 */ /* 0x000fc8000f8e02ff */
[----:B------:R-:W-:-:S03]  /*1330*/  UISETP.GE.AND UP0, UPT, UR4, UR7, UPT ;  /* 0x000000070400728c */ /* 0x000fc6000bf06270 */
[----:B------:R-:W-:Y:S01]  /*1340*/  UMOV UR7, UR13 ;  /* 0x0000000d00077c82 */ /* 0x000fe20008000000 */
[----:B------:R-:W-:Y:S02]  /*1350*/  UISETP.GE.OR UP0, UPT, UR5, UR10, UP0 ;  /* 0x0000000a0500728c */ /* 0x000fe40008706670 */
[----:B------:R-:W-:Y:S02]  /*1360*/  UIMAD.WIDE.U32 UR10, UR5, UR8, URZ ;  /* 0x00000008050a72a5 */ /* 0x000fe4000f8e00ff */
[----:B------:R-:W-:Y:S02]  /*1370*/  USHF.R.U32.HI UR7, URZ, UR9, UR7 ;  /* 0x00000009ff077299 */ /* 0x000fe40008011607 */
[----:B------:R-:W-:Y:S02]  /*1380*/  UIADD3 UR10, UPT, UPT, -UR4, URZ, URZ ;  /* 0x000000ff040a7290 */ /* 0x000fe4000fffe1ff */
[----:B------:R-:W-:Y:S02]  /*1390*/  USEL UR7, UR4, UR7, !UP2 ;  /* 0x0000000704077287 */ /* 0x000fe4000d000000 */
[----:B------:R-:W-:Y:S01]  /*13a0*/  UIMAD UR10, UR14, UR10, UR48 ;  /* 0x0000000a0e0a72a4 */ /* 0x000fe2000f8e0230 */
[----:B------:R-:W-:Y:S01]  /*13b0*/  @!UP0 UMOV UR8, UR11 ;  /* 0x0000000b00088c82 */ /* 0x000fe20008000000 */
[----:B------:R-:W-:-:S02]  /*13c0*/  UIADD3 UR11, UPT, UPT, -UR5, URZ, URZ ;  /* 0x000000ff050b7290 */ /* 0x000fc4000fffe1ff */
[----:B------:R-:W-:Y:S02]  /*13d0*/  @!UP0 USHF.R.U32.HI UR8, URZ, UR9, UR8 ;  /* 0x00000009ff088299 */ /* 0x000fe40008011608 */
[----:B------:R-:W-:Y:S02]  /*13e0*/  UIADD3 UR9, UPT, UPT, -UR7, URZ, URZ ;  /* 0x000000ff07097290 */ /* 0x000fe4000fffe1ff */
[----:B------:R-:W-:Y:S02]  /*13f0*/  @!UP0 USEL UR8, UR5, UR8, !UP2 ;  /* 0x0000000805088287 */ /* 0x000fe4000d000000 */
[----:B------:R-:W-:Y:S02]  /*1400*/  UIMAD UR9, UR19, UR9, UR4 ;  /* 0x00000009130972a4 */ /* 0x000fe4000f8e0204 */
[----:B------:R-:W-:Y:S02]  /*1410*/  @!UP0 UIADD3 UR7, UPT, UPT, UR7, -UR8, URZ ;  /* 0x8000000807078290 */ /* 0x000fe4000fffe0ff */
[----:B------:R-:W-:-:S02]  /*1420*/  @!UP0 UIMAD UR6, UR9, UR6, UR8 ;  /* 0x00000006090682a4 */ /* 0x000fc4000f8e0208 */
[----:B------:R-:W-:Y:S02]  /*1430*/  @!UP0 UIMAD UR4, UR7, UR19, UR5 ;  /* 0x00000013070482a4 */ /* 0x000fe4000f8e0205 */
[----:B------:R-:W-:Y:S02]  /*1440*/  UIMAD UR49, UR20, UR11, UR49 ;  /* 0x0000000b143172a4 */ /* 0x000fe4000f8e0231 */
[----:B------:R-:W-:Y:S01]  /*1450*/  UIMAD UR48, UR4, UR14, UR10 ;  /* 0x0000000e043072a4 */ /* 0x000fe2000f8e020a */
[----:B------:R-:W-:Y:S02]  /*1460*/  @!UP0 UMOV UR5, UR6 ;  /* 0x0000000600058c82 */ /* 0x000fe40008000000 */
[----:B------:R-:W-:-:S12]  /*1470*/  UIMAD UR49, UR5, UR20, UR49 ;  /* 0x00000014053172a4 */ /* 0x000fd8000f8e0231 */
.L_x_18:
[----:B------:R-:W-:-:S09]  /*1480*/  UISETP.NE.AND UP0, UPT, UR22, 0x1, UPT ;  /* 0x000000011600788c */ /* 0x000fd2000bf05270 */
[----:B------:R-:W-:Y:S05]  /*1490*/  BRA.U UP0, `(.L_x_19) ;  /* 0x0000000100407547 */ /* 0x000fea000b800000 */
[----:B------:R-:W2:Y:S01]  /*14a0*/  LDCU.128 UR8, c[0x0][0xb10] ;  /* 0x00016200ff0877ac */ /* 0x000ea20008000c00 */
[----:B------:R-:W3:Y:S01]  /*14b0*/  LDCU UR12, c[0x0][0xb0c] ;  /* 0x00016180ff0c77ac */ /* 0x000ee20008000800 */
[----:B------:R-:W4:Y:S01]  /*14c0*/  LDCU UR13, c[0x0][0xb20] ;  /* 0x00016400ff0d77ac */ /* 0x000f220008000800 */
[----:B--2---:R-:W-:Y:S02]  /*14d0*/  UIMAD.WIDE.U32 UR4, UR49, UR8, URZ ;  /* 0x00000008310472a5 */ /* 0x004fe4000f8e00ff */
[----:B------:R-:W-:Y:S02]  /*14e0*/  UIMAD.WIDE.U32 UR6, UR48, UR11, URZ ;  /* 0x0000000b300672a5 */ /* 0x000fe4000f8e00ff */
[----:B---3--:R-:W-:Y:S02]  /*14f0*/  UISETP.NE.AND UP0, UPT, UR12, 0x1, UPT ;  /* 0x000000010c00788c */ /* 0x008fe4000bf05270 */
[----:B------:R-:W-:-:S03]  /*1500*/  USHF.R.U32.HI UR5, URZ, UR9, UR5 ;  /* 0x00000009ff057299 */ /* 0x000fc60008011605 */
[----:B------:R-:W-:Y:S01]  /*1510*/  UMOV UR4, UR7 ;  /* 0x0000000700047c82 */ /* 0x000fe20008000000 */
[----:B------:R-:W-:Y:S02]  /*1520*/  USEL UR5, UR49, UR5, !UP0 ;  /* 0x0000000531057287 */ /* 0x000fe4000c000000 */
[----:B------:R-:W-:Y:S02]  /*1530*/  UISETP.NE.AND UP0, UPT, UR10, 0x1, UPT ;  /* 0x000000010a00788c */ /* 0x000fe4000bf05270 */
[----:B----4-:R-:W-:-:S04]  /*1540*/  USHF.R.U32.HI UR4, URZ, UR13, UR4 ;  /* 0x0000000dff047299 */ /* 0x010fc80008011604 */
[----:B------:R-:W-:-:S04]  /*1550*/  USEL UR4, UR48, UR4, !UP0 ;  /* 0x0000000430047287 */ /* 0x000fc8000c000000 */
[----:B------:R-:W-:Y:S02]  /*1560*/  UIADD3 UR6, UPT, UPT, UR5, -UR4, URZ ;  /* 0x8000000405067290 */ /* 0x000fe4000fffe0ff */
[----:B------:R-:W-:Y:S02]  /*1570*/  UIADD3 UR4, UPT, UPT, -UR5, UR4, URZ ;  /* 0x0000000405047290 */ /* 0x000fe4000fffe1ff */
[----:B------:R-:W-:Y:S02]  /*1580*/  UIMAD UR48, UR6, UR10, UR48 ;  /* 0x0000000a063072a4 */ /* 0x000fe4000f8e0230 */
[----:B------:R-:W-:-:S12]  /*1590*/  UIMAD UR49, UR4, UR12, UR49 ;  /* 0x0000000c043172a4 */ /* 0x000fd8000f8e0231 */
.L_x_19:
[----:B------:R-:W-:Y:S01]  /*15a0*/  UISETP.NE.AND UP0, UPT, UR18, 0x2, UPT ;  /* 0x000000021200788c */ /* 0x000fe2000bf05270 */
[----:B------:R-:W-:Y:S09]  /*15b0*/  BRA.U !UP6, `(.L_x_20) ;  /* 0x000000010e0c7547 */ /* 0x000ff2000b800000 */
[----:B------:R-:W-:Y:S01]  /*15c0*/  UCGABAR_WAIT ;  /* 0x0000000000007dc7 */ /* 0x000fe20008000000 */
[----:B------:R-:W-:Y:S01]  /*15d0*/  CCTL.IVALL ;  /* 0x00000000ff00798f */ /* 0x000fe20002000000 */
[----:B------:R-:W-:Y:S05]  /*15e0*/  BRA `(.L_x_21) ;  /* 0x0000000000047947 */ /* 0x000fea0003800000 */
.L_x_20:
[----:B------:R-:W-:Y:S06]  /*15f0*/  BAR.SYNC.DEFER_BLOCKING 0x0 ;  /* 0x0000000000007b1d */ /* 0x000fec0000010000 */
.L_x_21:
[----:B------:R-:W-:Y:S05]  /*1600*/  BRA.U UP0, `(.L_x_22) ;  /* 0x0000001500947547 */ /* 0x000fea000b800000 */
[----:B------:R-:W2:Y:S01]  /*1610*/  LDCU UR6, c[0x0][0x38c] ;  /* 0x00007180ff0677ac */ /* 0x000ea20008000800 */
[----:B------:R-:W-:Y:S01]  /*1620*/  PLOP3.LUT P1, PT, PT, PT, UP3, 0x80, 0x8 ;  /* 0x000000000008781c */ /* 0x000fe20003f2f038 */
[----:B------:R-:W-:Y:S01]  /*1630*/  IMAD.MOV.U32 R12, RZ, RZ, 0x1 ;  /* 0x00000001ff0c7424 */ /* 0x000fe200078e00ff */
[----:B------:R-:W-:Y:S01]  /*1640*/  ISETP.EQ.OR P2, PT, R0, RZ, P3 ;  /* 0x000000ff0000720c */ /* 0x000fe20001f42670 */
[----:B------:R-:W-:Y:S01]  /*1650*/  UISETP.NE.AND UP1, UPT, UR18, URZ, UPT ;  /* 0x000000ff1200728c */ /* 0x000fe2000bf25270 */
[----:B------:R-:W-:Y:S01]  /*1660*/  PLOP3.LUT P1, PT, P1, PT, PT, 0x8, 0x80 ;  /* 0x000000000080781c */ /* 0x000fe20000f2e170 */
[----:B------:R-:W-:Y:S01]  /*1670*/  USEL UR23, URZ, 0x1, UP5 ;  /* 0x00000001ff177887 */ /* 0x000fe2000a800000 */
[----:B------:R-:W-:Y:S01]  /*1680*/  CS2R R10, SRZ ;  /* 0x00000000000a7805 */ /* 0x000fe2000001ff00 */
[----:B------:R-:W-:Y:S01]  /*1690*/  IMAD.MOV.U32 R9, RZ, RZ, RZ ;  /* 0x000000ffff097224 */ /* 0x000fe200078e00ff */
[----:B------:R-:W3:Y:S01]  /*16a0*/  LDCU UR44, c[0x0][0x370] ;  /* 0x00006e00ff2c77ac */ /* 0x000ee20008000800 */
[----:B------:R-:W-:Y:S01]  /*16b0*/  IMAD.MOV.U32 R8, RZ, RZ, 0x1 ;  /* 0x00000001ff087424 */ /* 0x000fe200078e00ff */
[----:B------:R-:W4:Y:S01]  /*16c0*/  LDCU.64 UR38, c[0x0][0x348] ;  /* 0x00006900ff2677ac */ /* 0x000f220008000a00 */
[----:B------:R-:W-:-:S02]  /*16d0*/  USHF.R.U32.HI UR50, URZ, 0x7, UR29 ;  /* 0x00000007ff327899 */ /* 0x000fc4000801161d */
[----:B--2---:R-:W-:Y:S02]  /*16e0*/  UIADD3 UR5, UPT, UPT, UR6, 0xff, URZ ;  /* 0x000000ff06057890 */ /* 0x004fe4000fffe0ff */
[----:B------:R-:W-:Y:S02]  /*16f0*/  UIADD3 UR52, UPT, UPT, UR6, 0x1fe, URZ ;  /* 0x000001fe06347890 */ /* 0x000fe4000fffe0ff */
[----:B------:R-:W-:Y:S01]  /*1700*/  USHF.R.S32.HI UR4, URZ, 0x1f, UR5 ;  /* 0x0000001fff047899 */ /* 0x000fe20008011405 */
[----:B------:R-:W2:Y:S03]  /*1710*/  LDCU UR43, c[0x0][0x374] ;  /* 0x00006e80ff2b77ac */ /* 0x000ea60008000800 */
[----:B------:R-:W-:Y:S02]  /*1720*/  ULEA.HI UR4, UR4, UR5, URZ, 0x8 ;  /* 0x0000000504047291 */ /* 0x000fe4000f8f40ff */
[----:B------:R-:W-:-:S02]  /*1730*/  USEL UR23, UR23, 0x2, UP1 ;  /* 0x0000000217177887 */ /* 0x000fc40008800000 */
[----:B------:R-:W-:Y:S02]  /*1740*/  USHF.R.S32.HI UR46, URZ, 0x8, UR4 ;  /* 0x00000008ff2e7899 */ /* 0x000fe40008011404 */
[----:B------:R-:W-:Y:S02]  /*1750*/  UIADD3 UR4, UPT, UPT, UR6, -0x1, URZ ;  /* 0xffffffff06047890 */ /* 0x000fe4000fffe0ff */
[----:B------:R-:W-:Y:S02]  /*1760*/  UISETP.LT.U32.AND UP0, UPT, UR46, 0x7, UPT ;  /* 0x000000072e00788c */ /* 0x000fe4000bf01070 */
[----:B------:R-:W-:Y:S02]  /*1770*/  UISETP.GE.U32.AND UP2, UPT, UR4, -0x1ff, UPT ;  /* 0xfffffe010400788c */ /* 0x000fe4000bf46070 */
[----:B------:R-:W-:Y:S01]  /*1780*/  USEL UR45, UR46, 0x7, UP0 ;  /* 0x000000072e2d7887 */ /* 0x000fe20008000000 */
[----:B------:R-:W-:-:S03]  /*1790*/  UMOV UR21, URZ ;  /* 0x000000ff00157c82 */ /* 0x000fc60008000000 */
[----:B------:R-:W-:Y:S02]  /*17a0*/  UIADD3 UR22, UPT, UPT, UR45, -0x1, URZ ;  /* 0xffffffff2d167890 */ /* 0x000fe4000fffe0ff */
[----:B------:R-:W-:-:S03]  /*17b0*/  UIADD3 UR47, UPT, UPT, UR46, -UR45, URZ ;  /* 0x8000002d2e2f7290 */ /* 0x000fc6000fffe0ff */
[----:B------:R-:W-:-:S04]  /*17c0*/  @UP2 UIADD3 UR22, UPT, UPT, UR45, URZ, URZ ;  /* 0x000000ff2d162290 */ /* 0x000fc8000fffe0ff */
[----:B--234-:R-:W-:-:S12]  /*17d0*/  UIADD3 UR22, UPT, UPT, UR22, 0x1, URZ ;  /* 0x0000000116167890 */ /* 0x01cfd8000fffe0ff */
.L_x_42:
[----:B------:R-:W-:Y:S01]  /*17e0*/  UISETP.NE.AND UP0, UPT, UR51, URZ, UPT ;  /* 0x000000ff3300728c */ /* 0x000fe2000bf05270 */
[----:B------:R-:W2:Y:S08]  /*17f0*/  S2UR UR51, SR_CgaCtaId ;  /* 0x00000000003379c3 */ /* 0x000eb00000008800 */
[----:B------:R-:W-:Y:S05]  /*1800*/  BRA.U UP0, `(.L_x_23) ;  /* 0x0000000100347547 */ /* 0x000fea000b800000 */
[----:B------:R-:W3:Y:S01]  /*1810*/  S2R R0, SR_CgaCtaId ;  /* 0x0000000000007919 */ /* 0x000ee20000008800 */
[----:B------:R-:W-:-:S04]  /*1820*/  MOV R2, 0x400 ;  /* 0x0000040000027802 */ /* 0x000fc80000000f00 */
[----:B---3--:R-:W-:Y:S02]  /*1830*/  LEA R0, R0, R2, 0x18 ;  /* 0x0000000200007211 */ /* 0x008fe400078ec0ff */
[----:B------:R-:W-:-:S03]  /*1840*/  SHF.L.U32 R2, R8, 0x1f, RZ ;  /* 0x0000001f08027819 */ /* 0x000fc600000006ff */
[----:B------:R-:W-:-:S04]  /*1850*/  IMAD R0, R9, 0x8, R0 ;  /* 0x0000000809007824 */ /* 0x000fc800078e0200 */
[----:B------:R-:W3:Y:S02]  /*1860*/  SYNCS.PHASECHK.TRANS64.TRYWAIT P0, [R0+URZ+0x100], R2 ;  /* 0x00010002000075a7 */ /* 0x000ee400080011ff */
[----:B---3--:R-:W-:Y:S05]  /*1870*/  @!P0 BRA `(.L_x_24) ;  /* 0x0000005400488947 */ /* 0x008fea0003800000 */
.L_x_102:
[----:B------:R-:W-:Y:S01]  /*1880*/  VIADD R9, R9, 0x1 ;  /* 0x0000000109097836 */ /* 0x000fe20000000000 */
[----:B------:R3:W-:Y:S04]  /*1890*/  SYNCS.ARRIVE.TRANS64.A1T0 RZ, [R0+URZ+0xf0], RZ ;  /* 0x0000f0ff00ff79a7 */ /* 0x0007e800081000ff */
[----:B------:R-:W-:-:S04]  /*18a0*/  ISETP.NE.AND P0, PT, R9, 0x2, PT ;  /* 0x000000020900780c */ /* 0x000fc80003f05270 */
[----:B------:R-:W-:Y:S02]  /*18b0*/  SEL R9, R9, RZ, P0 ;  /* 0x000000ff09097207 */ /* 0x000fe40000000000 */
[----:B---3--:R-:W-:-:S04]  /*18c0*/  SEL R0, RZ, 0x1, P0 ;  /* 0x00000001ff007807 */ /* 0x008fc80000000000 */
[----:B------:R-:W-:-:S07]  /*18d0*/  LOP3.LUT R8, R8, R0, RZ, 0x3c, !PT ;  /* 0x0000000008087212 */ /* 0x000fce00078e3cff */
.L_x_23:
[----:B------:R-:W-:Y:S01]  /*18e0*/  UMOV UR13, 0x400 ;  /* 0x00000400000d7882 */ /* 0x000fe20000000000 */
[----:B------:R-:W-:Y:S01]  /*18f0*/  SHF.L.U32 R0, R12, 0x1f, RZ ;  /* 0x0000001f0c007819 */ /* 0x000fe200000006ff */
[----:B--2---:R-:W-:Y:S02]  /*1900*/  ULEA UR13, UR51, UR13, 0x18 ;  /* 0x0000000d330d7291 */ /* 0x004fe4000f8ec0ff */
[----:B------:R-:W-:Y:S02]  /*1910*/  UISETP.GE.U32.AND UP0, UPT, UR52, 0x1ff, UPT ;  /* 0x000001ff3400788c */ /* 0x000fe4000bf06070 */
[----:B------:R-:W-:Y:S02]  /*1920*/  ULEA UR4, UR21, UR13, 0x3 ;  /* 0x0000000d15047291 */ /* 0x000fe4000f8e18ff */
[----:B------:R-:W-:Y:S02]  /*1930*/  USHF.L.U32 UR35, UR49, 0x6, URZ ;  /* 0x0000000631237899 */ /* 0x000fe400080006ff */
[----:B------:R-:W-:Y:S01]  /*1940*/  UIMAD UR19, UR48, 0x30, UR50 ;  /* 0x00000030301378a4 */ /* 0x000fe2000f8e0232 */
[----:B------:R-:W-:-:S04]  /*1950*/  UMOV UR14, URZ ;  /* 0x000000ff000e7c82 */ /* 0x000fc80008000000 */
[----:B------:R2:W3:Y:S01]  /*1960*/  SYNCS.PHASECHK.TRANS64.TRYWAIT P0, [UR4+0x38], R0 ;  /* 0x00003800ff0075a7 */ /* 0x0004e20008001104 */
[----:B------:R-:W-:Y:S06]  /*1970*/  BRA.U !UP0, `(.L_x_25) ;  /* 0x0000000108f07547 */ /* 0x000fec000b800000 */
[----:B------:R-:W-:Y:S01]  /*1980*/  UMOV UR15, URZ ;  /* 0x000000ff000f7c82 */ /* 0x000fe20008000000 */
[----:B------:R-:W-:-:S05]  /*1990*/  UMOV UR4, UR21 ;  /* 0x0000001500047c82 */ /* 0x000fca0008000000 */
.L_x_31:
[----:B------:R-:W-:Y:S01]  /*19a0*/  ULEA UR33, UR4, UR13, 0x3 ;  /* 0x0000000d04217291 */ /* 0x000fe2000f8e18ff */
[----:B---3--:R-:W-:Y:S01]  /*19b0*/  @!P3 MOV R2, 0x7000 ;  /* 0x000070000002b802 */ /* 0x008fe20000000f00 */
[----:B-1-3--:R-:W-:Y:S10]  /*19c0*/  @P0 BRA `(.L_x_26) ;  /* 0x00000000000c0947 */ /* 0x00aff40003800000 */
[----:B------:R-:W-:-:S04]  /*19d0*/  SHF.L.U32 R3, R12, 0x1f, RZ ;  /* 0x0000001f0c037819 */ /* 0x000fc800000006ff */
[----:B------:R-:W3:Y:S02]  /*19e0*/  SYNCS.PHASECHK.TRANS64.TRYWAIT P0, [UR33+0x38], R3 ;  /* 0x00003803ff0075a7 */ /* 0x000ee40008001121 */
[----:B---3--:R-:W-:Y:S05]  /*19f0*/  @!P0 BRA `(.L_x_27) ;  /* 0x0000005000fc8947 */ /* 0x008fea0003800000 */
.L_x_26:
[----:B------:R3:W-:Y:S01]  /*1a00*/  @!P3 SYNCS.ARRIVE.TRANS64 RZ, [UR33], R2 ;  /* 0x00000002ffffb9a7 */ /* 0x0007e20008000021 */
[----:B------:R-:W-:-:S04]  /*1a10*/  ULOP3.LUT UR5, UR23, 0x2, URZ, 0xfc, !UPT ;  /* 0x0000000217057892 */ /* 0x000fc8000f8efcff */
[----:B------:R-:W-:-:S09]  /*1a20*/  UISETP.NE.AND UP0, UPT, UR5, 0x2, UPT ;  /* 0x000000020500788c */ /* 0x000fd2000bf05270 */
[----:B------:R-:W-:Y:S05]  /*1a30*/  BRA.U UP0, `(.L_x_28) ;  /* 0x0000000100047547 */ /* 0x000fea000b800000 */
[----:B-1----:R-:W-:Y:S05]  /*1a40*/  BPT.TRAP 0x1 ;  /* 0x000000040000795c */ /* 0x002fea0000300000 */
.L_x_28:
[----:B------:R-:W-:Y:S04]  /*1a50*/  BSSY.RECONVERGENT B0, `(.L_x_29) ;  /* 0x0000003000007945 */ /* 0x000fe80003800200 */
[----:B------:R-:W-:Y:S05]  /*1a60*/  @P2 BRA `(.L_x_30) ;  /* 0x0000000000042947 */ /* 0x000fea0003800000 */
[----:B-1----:R-:W-:Y:S05]  /*1a70*/  BPT.TRAP 0x1 ;  /* 0x000000040000795c */ /* 0x002fea0000300000 */
.L_x_30:
[----:B-1----:R-:W-:Y:S05]  /*1a80*/  BSYNC.RECONVERGENT B0 ;  /* 0x0000000000007941 */ /* 0x002fea0003800200 */
.L_x_29:
[----:B------:R-:W-:Y:S02]  /*1a90*/  UIADD3 UR5, UPT, UPT, UR4, 0x1, URZ ;  /* 0x0000000104057890 */ /* 0x000fe4000fffe0ff */
[----:B------:R-:W-:Y:S02]  /*1aa0*/  ULEA UR24, UR4, UR13, 0xe ;  /* 0x0000000d04187291 */ /* 0x000fe4000f8e70ff */
[----:B------:R-:W-:Y:S02]  /*1ab0*/  UISETP.NE.AND UP0, UPT, UR5, 0x7, UPT ;  /* 0x000000070500788c */ /* 0x000fe4000bf05270 */
[----:B------:R-:W-:Y:S02]  /*1ac0*/  UIMAD UR8, UR4, 0x3000, UR29 ;  /* 0x00003000040878a4 */ /* 0x000fe4000f8e021d */
[----:B------:R-:W-:Y:S02]  /*1ad0*/  USEL UR6, URZ, 0x1, UP0 ;  /* 0x00000001ff067887 */ /* 0x000fe40008000000 */
[----:B------:R-:W-:-:S02]  /*1ae0*/  USEL UR21, UR5, URZ, UP0 ;  /* 0x000000ff05157287 */ /* 0x000fc40008000000 */
[----:B------:R-:W-:Y:S02]  /*1af0*/  UIADD3 UR4, UP0, UPT, UR38, 0x180, URZ ;  /* 0x0000018026047890 */ /* 0x000fe4000ff1e0ff */
[----:B------:R-:W-:Y:S01]  /*1b00*/  ULEA UR5, UR21, UR13, 0x3 ;  /* 0x0000000d15057291 */ /* 0x000fe2000f8e18ff */
[----:B------:R-:W-:Y:S01]  /*1b10*/  LOP3.LUT R12, R12, UR6, RZ, 0x3c, !PT ;  /* 0x000000060c0c7c12 */ /* 0x000fe2000f8e3cff */
[----:B------:R-:W-:Y:S02]  /*1b20*/  USHF.L.U32 UR34, UR15, 0x8, URZ ;  /* 0x000000080f227899 */ /* 0x000fe400080006ff */
[----:B------:R-:W-:Y:S01]  /*1b30*/  UIADD3 UR15, UPT, UPT, UR15, 0x1, URZ ;  /* 0x000000010f0f7890 */ /* 0x000fe2000fffe0ff */
[----:B--2---:R-:W-:Y:S01]  /*1b40*/  SHF.L.U32 R0, R12, 0x1f, RZ ;  /* 0x0000001f0c007819 */ /* 0x004fe200000006ff */
[----:B------:R-:W-:Y:S02]  /*1b50*/  UIADD3 UR6, UP1, UPT, UR38, 0x80, URZ ;  /* 0x0000008026067890 */ /* 0x000fe4000ff3e0ff */
[----:B------:R-:W-:Y:S01]  /*1b60*/  UIADD3 UR8, UPT, UPT, UR13, UR8, URZ ;  /* 0x000000080d087290 */ /* 0x000fe2000fffe0ff */
[----:B------:R4:W1:Y:S01]  /*1b70*/  SYNCS.PHASECHK.TRANS64.TRYWAIT P0, [UR5+0x38], R0 ;  /* 0x00003800ff0075a7 */ /* 0x0008620008001105 */
[----:B------:R-:W-:-:S02]  /*1b80*/  UIADD3.X UR5, UPT, UPT, URZ, UR39, URZ, UP0, !UPT ;  /* 0x00000027ff057290 */ /* 0x000fc400087fe4ff */
[----:B------:R-:W-:Y:S02]  /*1b90*/  UISETP.NE.AND UP0, UPT, UR15, UR22, UPT ;  /* 0x000000160f00728c */ /* 0x000fe4000bf05270 */
[----:B------:R-:W-:Y:S02]  /*1ba0*/  UIADD3.X UR7, UPT, UPT, URZ, UR39, URZ, UP1, !UPT ;  /* 0x00000027ff077290 */ /* 0x000fe40008ffe4ff */
[----:B------:R-:W-:Y:S02]  /*1bb0*/  UIADD3 UR32, UPT, UPT, UR24, 0x1a00, URZ ;  /* 0x00001a0018207890 */ /* 0x000fe4000fffe0ff */
[----:B------:R-:W-:Y:S02]  /*1bc0*/  UIADD3 UR26, UPT, UPT, UR34, 0x80, URZ ;  /* 0x00000080221a7890 */ /* 0x000fe4000fffe0ff */
[----:B------:R-:W-:Y:S02]  /*1bd0*/  UIADD3 UR24, UPT, UPT, UR24, 0x3a00, URZ ;  /* 0x00003a0018187890 */ /* 0x000fe4000fffe0ff */
[----:B------:R-:W-:-:S02]  /*1be0*/  UIADD3 UR16, UPT, UPT, UR8, 0x1da00, URZ ;  /* 0x0001da0008107890 */ /* 0x000fc4000fffe0ff */
[----:B------:R-:W-:Y:S01]  /*1bf0*/  UIADD3 UR8, UPT, UPT, UR8, 0x1f200, URZ ;  /* 0x0001f20008087890 */ /* 0x000fe2000fffe0ff */
[----:B------:R-:W-:Y:S01]  /*1c00*/  UMOV UR30, 0x0 ;  /* 0x00000000001e7882 */ /* 0x000fe20000000000 */
[----:B------:R-:W-:Y:S01]  /*1c10*/  UMOV UR31, 0x10000000 ;  /* 0x10000000001f7882 */ /* 0x000fe20000000000 */
[----:B------:R-:W-:Y:S01]  /*1c20*/  UMOV UR25, UR33 ;  /* 0x0000002100197c82 */ /* 0x000fe20008000000 */
[----:B------:R-:W-:Y:S01]  /*1c30*/  UMOV UR27, UR35 ;  /* 0x00000023001b7c82 */ /* 0x000fe20008000000 */
[----:B------:R-:W-:Y:S01]  /*1c40*/  UMOV UR28, UR36 ;  /* 0x00000024001c7c82 */ /* 0x000fe20008000000 */
[----:B------:R-:W-:Y:S01]  /*1c50*/  UMOV UR14, 0x30000 ;  /* 0x00030000000e7882 */ /* 0x000fe20000000000 */
[----:B------:R-:W-:Y:S01]  /*1c60*/  UMOV UR17, UR33 ;  /* 0x0000002100117c82 */ /* 0x000fe20008000000 */
[----:B------:R-:W-:Y:S01]  /*1c70*/  UMOV UR20, UR36 ;  /* 0x0000002400147c82 */ /* 0x000fe20008000000 */
[----:B------:R-:W-:Y:S01]  /*1c80*/  UMOV UR18, UR34 ;  /* 0x0000002200127c82 */ /* 0x000fe20008000000 */
[----:B------:R-:W-:Y:S01]  /*1c90*/  UTMALDG.3D [UR32], [UR6], desc[UR30] ;  /* 0x00001e20060075b4 */ /* 0x000fe20008011000 */
[----:B------:R-:W-:Y:S01]  /*1ca0*/  UMOV UR11, UR19 ;  /* 0x00000013000b7c82 */ /* 0x000fe20008000000 */
[----:B------:R-:W-:Y:S01]  /*1cb0*/  UMOV UR12, UR36 ;  /* 0x00000024000c7c82 */ /* 0x000fe20008000000 */
[----:B------:R-:W-:Y:S01]  /*1cc0*/  UMOV UR9, UR33 ;  /* 0x0000002100097c82 */ /* 0x000fe20008000000 */
[----:B------:R-:W-:Y:S01]  /*1cd0*/  UMOV UR10, UR26 ;  /* 0x0000001a000a7c82 */ /* 0x000fe20008000000 */
[----:B------:R-:W-:Y:S01]  /*1ce0*/  UTMALDG.3D [UR24], [UR6], desc[UR30] ;  /* 0x00001e18060075b4 */ /* 0x000fe20008011000 */
[----:B------:R-:W-:Y:S01]  /*1cf0*/  UTMALDG.3D.MULTICAST [UR16], [UR4], UR14, desc[UR30] ;  /* 0x00001e10040073b4 */ /* 0x000fe2000801180e */
[----:B------:R2:W-:Y:S02]  /*1d00*/  UTMALDG.3D.MULTICAST [UR8], [UR4], UR14, desc[UR30] ;  /* 0x00001e08040073b4 */ /* 0x0005e4000801180e */
[----:B--2---:R-:W-:Y:S01]  /*1d10*/  UMOV UR14, UR22 ;  /* 0x00000016000e7c82 */ /* 0x004fe20008000000 */
[----:B------:R-:W-:Y:S01]  /*1d20*/  UMOV UR4, UR21 ;  /* 0x0000001500047c82 */ /* 0x000fe20008000000 */
[----:B----4-:R-:W-:Y:S05]  /*1d30*/  BRA.U UP0, `(.L_x_31) ;  /* 0xfffffffd00187547 */ /* 0x010fea000b83ffff */
.L_x_25:
[----:B------:R-:W-:Y:S01]  /*1d40*/  ULEA UR4, UR21, UR13, 0x3 ;  /* 0x0000000d15047291 */ /* 0x000fe2000f8e18ff */
[----:B--2---:R-:W-:Y:S01]  /*1d50*/  SHF.L.U32 R0, R12, 0x1f, RZ ;  /* 0x0000001f0c007819 */ /* 0x004fe200000006ff */
[----:B------:R-:W-:Y:S01]  /*1d60*/  @!P1 SYNCS.ARRIVE.TRANS64.A1T0 RZ, [UR13+0x88], RZ ;  /* 0x000088ffffff99a7 */ /* 0x000fe2000810000d */
[----:B------:R-:W-:-:S06]  /*1d70*/  UISETP.GT.AND UP0, UPT, UR46, UR45, UPT ;  /* 0x0000002d2e00728c */ /* 0x000fcc000bf04270 */
[----:B-1-3--:R1:W2:Y:S03]  /*1d80*/  SYNCS.PHASECHK.TRANS64.TRYWAIT P0, [UR4+0x38], R0 ;  /* 0x00003800ff0075a7 */ /* 0x00a2a60008001104 */
[----:B------:R-:W-:Y:S05]  /*1d90*/  BRA.U !UP0, `(.L_x_32) ;  /* 0x0000000108ec7547 */ /* 0x000fea000b800000 */
[----:B------:R-:W-:Y:S01]  /*1da0*/  UIADD3 UR15, UPT, UPT, UR47, UR14, URZ ;  /* 0x0000000e2f0f7290 */ /* 0x000fe2000fffe0ff */
[----:B------:R-:W-:-:S11]  /*1db0*/  UMOV UR4, UR21 ;  /* 0x0000001500047c82 */ /* 0x000fd60008000000 */
.L_x_38:
[----:B------:R-:W-:Y:S01]  /*1dc0*/  ULEA UR33, UR4, UR13, 0x3 ;  /* 0x0000000d04217291 */ /* 0x000fe2000f8e18ff */
[----:B--2---:R-:W-:Y:S01]  /*1dd0*/  @!P3 MOV R2, 0x7000 ;  /* 0x000070000002b802 */ /* 0x004fe20000000f00 */
[----:B--2-4-:R-:W-:Y:S10]  /*1de0*/  @P0 BRA `(.L_x_33) ;  /* 0x00000000000c0947 */ /* 0x014ff40003800000 */
[----:B------:R-:W-:-:S04]  /*1df0*/  SHF.L.U32 R3, R12, 0x1f, RZ ;  /* 0x0000001f0c037819 */ /* 0x000fc800000006ff */
[----:B------:R-:W2:Y:S02]  /*1e00*/  SYNCS.PHASECHK.TRANS64.TRYWAIT P0, [UR33+0x38], R3 ;  /* 0x00003803ff0075a7 */ /* 0x000ea40008001121 */
[----:B--2---:R-:W-:Y:S05]  /*1e10*/  @!P0 BRA `(.L_x_34) ;  /* 0x00000050000c8947 */ /* 0x004fea0003800000 */
.L_x_33:
[----:B------:R2:W-:Y:S01]  /*1e20*/  @!P3 SYNCS.ARRIVE.TRANS64 RZ, [UR33], R2 ;  /* 0x00000002ffffb9a7 */ /* 0x0005e20008000021 */
[----:B------:R-:W-:-:S04]  /*1e30*/  ULOP3.LUT UR5, UR23, 0x2, URZ, 0xfc, !UPT ;  /* 0x0000000217057892 */ /* 0x000fc8000f8efcff */
[----:B------:R-:W-:-:S09]  /*1e40*/  UISETP.NE.AND UP0, UPT, UR5, 0x2, UPT ;  /* 0x000000020500788c */ /* 0x000fd2000bf05270 */
[----:B------:R-:W-:Y:S05]  /*1e50*/  BRA.U UP0, `(.L_x_35) ;  /* 0x0000000100047547 */ /* 0x000fea000b800000 */
[----:B------:R-:W-:Y:S05]  /*1e60*/  BPT.TRAP 0x1 ;  /* 0x000000040000795c */ /* 0x000fea0000300000 */
.L_x_35:
[----:B------:R-:W-:Y:S04]  /*1e70*/  BSSY.RECONVERGENT B0, `(.L_x_36) ;  /* 0x0000003000007945 */ /* 0x000fe80003800200 */
[----:B------:R-:W-:Y:S05]  /*1e80*/  @P2 BRA `(.L_x_37) ;  /* 0x0000000000042947 */ /* 0x000fea0003800000 */
[----:B------:R-:W-:Y:S05]  /*1e90*/  BPT.TRAP 0x1 ;  /* 0x000000040000795c */ /* 0x000fea0000300000 */
.L_x_37:
[----:B------:R-:W-:Y:S05]  /*1ea0*/  BSYNC.RECONVERGENT B0 ;  /* 0x0000000000007941 */ /* 0x000fea0003800200 */
.L_x_36:
        /* <DEDUP_REMOVED lines=11> */
[----:B-1----:R-:W-:Y:S01]  /*1f60*/  SHF.L.U32 R0, R12, 0x1f, RZ ;  /* 0x0000001f0c007819 */ /* 0x002fe200000006ff */
[----:B------:R-:W-:Y:S02]  /*1f70*/  UIADD3 UR6, UP1, UPT, UR38, 0x80, URZ ;  /* 0x0000008026067890 */ /* 0x000fe4000ff3e0ff */
[----:B------:R-:W-:Y:S01]  /*1f80*/  UIADD3 UR8, UPT, UPT, UR13, UR8, URZ ;  /* 0x000000080d087290 */ /* 0x000fe2000fffe0ff */
[----:B------:R3:W4:Y:S01]  /*1f90*/  SYNCS.PHASECHK.TRANS64.TRYWAIT P0, [UR5+0x38], R0 ;  /* 0x00003800ff0075a7 */ /* 0x0007220008001105 */
        /* <DEDUP_REMOVED lines=16> */
[----:B------:R-:W-:Y:S01]  /*20a0*/  UTMALDG.3D [UR32], [UR6], desc[UR30] ;  /* 0x00001e20060075b4 */ /* 0x000fe20008011000 */
[----:B------:R-:W-:Y:S01]  /*20b0*/  UMOV UR18, UR34 ;  /* 0x0000002200127c82 */ /* 0x000fe20008000000 */
[----:B------:R-:W-:Y:S01]  /*20c0*/  UMOV UR11, UR19 ;  /* 0x00000013000b7c82 */ /* 0x000fe20008000000 */
[----:B------:R-:W-:Y:S01]  /*20d0*/  UMOV UR12, UR36 ;  /* 0x00000024000c7c82 */ /* 0x000fe20008000000 */
[----:B------:R-:W-:Y:S01]  /*20e0*/  UMOV UR9, UR33 ;  /* 0x0000002100097c82 */ /* 0x000fe20008000000 */
[----:B------:R-:W-:Y:S01]  /*20f0*/  UMOV UR10, UR26 ;  /* 0x0000001a000a7c82 */ /* 0x000fe20008000000 */
[----:B------:R-:W-:Y:S01]  /*2100*/  UTMALDG.3D [UR24], [UR6], desc[UR30] ;  /* 0x00001e18060075b4 */ /* 0x000fe20008011000 */
[----:B------:R-:W-:Y:S01]  /*2110*/  UTMALDG.3D.MULTICAST [UR16], [UR4], UR37, desc[UR30] ;  /* 0x00001e10040073b4 */ /* 0x000fe20008011825 */
[----:B------:R1:W-:Y:S02]  /*2120*/  UTMALDG.3D.MULTICAST [UR8], [UR4], UR37, desc[UR30] ;  /* 0x00001e08040073b4 */ /* 0x0003e40008011825 */
[----:B-1----:R-:W-:Y:S01]  /*2130*/  UMOV UR4, UR21 ;  /* 0x0000001500047c82 */ /* 0x002fe20008000000 */
[----:B---3--:R-:W-:Y:S05]  /*2140*/  BRA.U UP0, `(.L_x_38) ;  /* 0xfffffffd001c7547 */ /* 0x008fea000b83ffff */
.L_x_32:
[C---:B------:R-:W-:Y:S01]  /*2150*/  LEA R3, R11.reuse, UR13, 0x3 ;  /* 0x0000000d0b037c11 */ /* 0x040fe2000f8e18ff */
[----:B------:R-:W-:Y:S01]  /*2160*/  NOP ;  /* 0x0000000000007918 */ /* 0x000fe20000000000 */
[----:B-1----:R-:W-:Y:S02]  /*2170*/  SHF.L.U32 R0, R10, 0x1f, RZ ;  /* 0x0000001f0a007819 */ /* 0x002fe400000006ff */
[----:B------:R-:W-:Y:S02]  /*2180*/  LEA R4, R11, UR13, 0x4 ;  /* 0x0000000d0b047c11 */ /* 0x000fe4000f8e20ff */
[----:B--2-4-:R-:W1:Y:S02]  /*2190*/  SYNCS.PHASECHK.TRANS64.TRYWAIT P0, [R3+URZ+0x90], R0 ;  /* 0x00009000030075a7 */ /* 0x014e6400080011ff */
[----:B-1----:R-:W-:Y:S05]  /*21a0*/  @!P0 BRA `(.L_x_39) ;  /* 0x0000004c00408947 */ /* 0x002fea0003800000 */
.L_x_105:
[----:B------:R-:W2:Y:S01]  /*21b0*/  LDS.128 R4, [R4+0x120] ;  /* 0x0001200004047984 */ /* 0x000ea20000000c00 */
[----:B------:R-:W-:Y:S01]  /*21c0*/  UISETP.GE.AND UP0, UPT, UR41, 0x1, UPT ;  /* 0x000000012900788c */ /* 0x000fe2000bf06270 */
[----:B------:R-:W-:Y:S01]  /*21d0*/  @!PT LDS RZ, [RZ] ;  /* 0x00000000fffff984 */ /* 0x000fe20000000800 */
[----:B------:R-:W-:Y:S01]  /*21e0*/  @!PT LDS RZ, [RZ] ;  /* 0x00000000fffff984 */ /* 0x000fe20000000800 */
[----:B------:R-:W-:Y:S01]  /*21f0*/  @!PT LDS RZ, [RZ] ;  /* 0x00000000fffff984 */ /* 0x000fe20000000800 */
[----:B------:R-:W-:Y:S01]  /*2200*/  @!PT LDS RZ, [RZ] ;  /* 0x00000000fffff984 */ /* 0x000fe20000000800 */
[----:B------:R3:W-:Y:S06]  /*2210*/  MEMBAR.ALL.CTA ;  /* 0x0000000000007992 */ /* 0x0007ec0000008000 */
[----:B---3--:R-:W3:Y:S01]  /*2220*/  FENCE.VIEW.ASYNC.S ;  /* 0x00000000000073c6 */ /* 0x008ee20000000000 */
[----:B--2---:R-:W-:-:S13]  /*2230*/  LOP3.LUT P0, RZ, R6, 0x1, RZ, 0xc0, !PT ;  /* 0x0000000106ff7812 */ /* 0x004fda000780c0ff */
[----:B---3--:R-:W-:Y:S01]  /*2240*/  VOTEU.ANY UP1, P0 ;  /* 0x0000000000ff7886 */ /* 0x008fe20000020100 */
[----:B------:R-:W-:-:S13]  /*2250*/  PLOP3.LUT P0, PT, PT, PT, UP1, 0x80, 0x8 ;  /* 0x000000000008781c */ /* 0x000fda0003f0f018 */
[----:B-1----:R-:W-:Y:S02]  /*2260*/  @P0 LOP3.LUT R0, R5, 0xffff, RZ, 0xc0, !PT ;  /* 0x0000ffff05000812 */ /* 0x002fe400078ec0ff */
[----:B------:R-:W-:Y:S02]  /*2270*/  @P0 MOV R2, R4 ;  /* 0x0000000400020202 */ /* 0x000fe40000000f00 */
[----:B------:R-:W-:Y:S01]  /*2280*/  @P0 R2UR UR5, R0 ;  /* 0x00000000000502ca */ /* 0x000fe200000e0000 */
[----:B------:R-:W-:Y:S01]  /*2290*/  VIADD R0, R3, 0xa0 ;  /* 0x000000a003007836 */ /* 0x000fe20000000000 */
[----:B------:R-:W-:Y:S02]  /*22a0*/  @P0 SHF.R.U32.HI R4, RZ, 0x10, R5 ;  /* 0x00000010ff040819 */ /* 0x000fe40000011605 */
[----:B------:R-:W-:Y:S02]  /*22b0*/  @P0 R2UR UR6, R2 ;  /* 0x00000000020602ca */ /* 0x000fe400000e0000 */
[----:B------:R-:W-:-:S02]  /*22c0*/  PRMT R0, RZ, 0x654, R0 ;  /* 0x00000654ff007816 */ /* 0x000fc40000000000 */
[----:B------:R-:W-:Y:S02]  /*22d0*/  @P0 R2UR UR4, R4 ;  /* 0x00000000040402ca */ /* 0x000fe400000e0000 */
[----:B------:R1:W-:Y:S03]  /*22e0*/  SYNCS.ARRIVE.TRANS64.RED.A1T0 RZ, [R0+URZ], RZ ;  /* 0x000000ff00ff79a7 */ /* 0x0003e600081004ff */
[----:B------:R-:W-:-:S04]  /*22f0*/  @UP1 UMOV UR40, UR5 ;  /* 0x0000000500281c82 */ /* 0x000fc80008000000 */
[----:B------:R-:W-:-:S04]  /*2300*/  @UP1 UMOV UR42, UR6 ;  /* 0x00000006002a1c82 */ /* 0x000fc80008000000 */
[----:B------:R-:W-:Y:S01]  /*2310*/  @UP1 UMOV UR36, UR4 ;  /* 0x0000000400241c82 */ /* 0x000fe20008000000 */
[----:B------:R-:W-:Y:S05]  /*2320*/  BRA.U !UP0, `(.L_x_40) ;  /* 0x0000000108d47547 */ /* 0x000fea000b800000 */
[----:B------:R-:W2:Y:S01]  /*2330*/  LDCU.128 UR16, c[0x0][0xb10] ;  /* 0x00016200ff1077ac */ /* 0x000ea20008000c00 */
[----:B------:R-:W3:Y:S01]  /*2340*/  LDCU UR12, c[0x0][0xb20] ;  /* 0x00016400ff0c77ac */ /* 0x000ee20008000800 */
[----:B------:R-:W4:Y:S01]  /*2350*/  LDCU UR20, c[0x0][0xb0c] ;  /* 0x00016180ff1477ac */ /* 0x000f220008000800 */
[----:B------:R-:W1:Y:S01]  /*2360*/  LDCU.64 UR8, c[0x0][0xb28] ;  /* 0x00016500ff0877ac */ /* 0x000e620008000a00 */
[----:B------:R-:W-:Y:S02]  /*2370*/  UISETP.NE.AND UP3, UPT, UR41, 0x1, UPT ;  /* 0x000000012900788c */ /* 0x000fe4000bf65270 */
[----:B--2---:R-:W-:Y:S02]  /*2380*/  UIMAD.WIDE.U32 UR6, UR43, UR19, URZ ;  /* 0x000000132b0672a5 */ /* 0x004fe4000f8e00ff */
[----:B------:R-:W-:Y:S02]  /*2390*/  UIMAD.WIDE.U32 UR4, UR44, UR16, URZ ;  /* 0x000000102c0472a5 */ /* 0x000fe4000f8e00ff */
[----:B------:R-:W-:-:S02]  /*23a0*/  UISETP.NE.AND UP0, UPT, UR18, 0x1, UPT ;  /* 0x000000011200788c */ /* 0x000fc4000bf05270 */
[----:B------:R-:W-:Y:S01]  /*23b0*/  UIMAD.WIDE.U32 UR24, UR40, UR19, URZ ;  /* 0x00000013281872a5 */ /* 0x000fe2000f8e00ff */
[----:B------:R-:W-:Y:S02]  /*23c0*/  UMOV UR6, UR7 ;  /* 0x0000000700067c82 */ /* 0x000fe40008000000 */
[----:B------:R-:W-:Y:S01]  /*23d0*/  UMOV UR4, UR5 ;  /* 0x0000000500047c82 */ /* 0x000fe20008000000 */
[----:B---3--:R-:W-:Y:S02]  /*23e0*/  USHF.R.U32.HI UR6, URZ, UR12, UR6 ;  /* 0x0000000cff067299 */ /* 0x008fe40008011606 */
[----:B----4-:R-:W-:Y:S02]  /*23f0*/  UISETP.NE.AND UP2, UPT, UR20, 0x1, UPT ;  /* 0x000000011400788c */ /* 0x010fe4000bf45270 */
[----:B------:R-:W-:Y:S02]  /*2400*/  USHF.R.U32.HI UR4, URZ, UR17, UR4 ;  /* 0x00000011ff047299 */ /* 0x000fe40008011604 */
[----:B------:R-:W-:-:S02]  /*2410*/  USEL UR5, UR43, UR6, !UP0 ;  /* 0x000000062b057287 */ /* 0x000fc4000c000000 */
[----:B------:R-:W-:Y:S02]  /*2420*/  USEL UR6, UR44, UR4, !UP2 ;  /* 0x000000042c067287 */ /* 0x000fe4000d000000 */
[----:B-1----:R-:W-:Y:S01]  /*2430*/  UIMAD.WIDE.U32 UR10, UR5, UR8, URZ ;  /* 0x00000008050a72a5 */ /* 0x002fe2000f8e00ff */
[----:B------:R-:W-:Y:S01]  /*2440*/  UMOV UR4, UR25 ;  /* 0x0000001900047c82 */ /* 0x000fe20008000000 */
[----:B------:R-:W-:Y:S02]  /*2450*/  UIMAD.WIDE.U32 UR14, UR42, UR16, URZ ;  /* 0x000000102a0e72a5 */ /* 0x000fe4000f8e00ff */
[----:B------:R-:W-:-:S03]  /*2460*/  UIMAD.WIDE.U32 UR24, UR6, UR8, URZ ;  /* 0x00000008061872a5 */ /* 0x000fc6000f8e00ff */
[----:B------:R-:W-:Y:S01]  /*2470*/  UMOV UR10, UR11 ;  /* 0x0000000b000a7c82 */ /* 0x000fe20008000000 */
[----:B------:R-:W-:Y:S02]  /*2480*/  USHF.R.U32.HI UR4, URZ, UR12, UR4 ;  /* 0x0000000cff047299 */ /* 0x000fe40008011604 */
[----:B------:R-:W-:Y:S01]  /*2490*/  @UP3 USHF.R.U32.HI UR5, URZ, UR9, UR10 ;  /* 0x00000009ff053299 */ /* 0x000fe2000801160a */
[----:B------:R-:W-:Y:S01]  /*24a0*/  UMOV UR14, UR15 ;  /* 0x0000000f000e7c82 */ /* 0x000fe20008000000 */
[----:B------:R-:W-:Y:S01]  /*24b0*/  UMOV UR24, UR25 ;  /* 0x0000001900187c82 */ /* 0x000fe20008000000 */
[----:B------:R-:W-:Y:S02]  /*24c0*/  USHF.R.U32.HI UR17, URZ, UR17, UR14 ;  /* 0x00000011ff117299 */ /* 0x000fe4000801160e */
[----:B------:R-:W-:Y:S02]  /*24d0*/  USEL UR4, UR40, UR4, !UP0 ;  /* 0x0000000428047287 */ /* 0x000fe4000c000000 */
[----:B------:R-:W-:-:S02]  /*24e0*/  @UP3 USHF.R.U32.HI UR6, URZ, UR9, UR24 ;  /* 0x00000009ff063299 */ /* 0x000fc40008011618 */
[----:B------:R-:W-:Y:S02]  /*24f0*/  UIMAD UR7, UR41, UR5, URZ ;  /* 0x00000005290772a4 */ /* 0x000fe4000f8e02ff */
[----:B------:R-:W-:Y:S02]  /*2500*/  USEL UR5, UR42, UR17, !UP2 ;  /* 0x000000112a057287 */ /* 0x000fe4000d000000 */
[----:B------:R-:W-:Y:S02]  /*2510*/  UIMAD UR10, UR41, UR6, URZ ;  /* 0x00000006290a72a4 */ /* 0x000fe4000f8e02ff */
[----:B------:R-:W-:Y:S02]  /*2520*/  UISETP.GE.AND UP0, UPT, UR4, UR7, UPT ;  /* 0x000000070400728c */ /* 0x000fe4000bf06270 */
[----:B------:R-:W-:Y:S02]  /*2530*/  UIMAD.WIDE.U32 UR14, UR4, UR8, URZ ;  /* 0x00000008040e72a5 */ /* 0x000fe4000f8e00ff */
[----:B------:R-:W-:-:S02]  /*2540*/  UISETP.GE.OR UP0, UPT, UR5, UR10, UP0 ;  /* 0x0000000a0500728c */ /* 0x000fc40008706670 */
[----:B------:R-:W-:Y:S02]  /*2550*/  UIMAD.WIDE.U32 UR10, UR5, UR8, URZ ;  /* 0x00000008050a72a5 */ /* 0x000fe4000f8e00ff */
[----:B------:R-:W-:Y:S01]  /*2560*/  UIADD3 UR12, UPT, UPT, -UR4, URZ, URZ ;  /* 0x000000ff040c7290 */ /* 0x000fe2000fffe1ff */
[----:B------:R-:W-:Y:S01]  /*2570*/  UMOV UR8, UR15 ;  /* 0x0000000f00087c82 */ /* 0x000fe20008000000 */
[----:B------:R-:W-:Y:S02]  /*2580*/  UIADD3 UR10, UPT, UPT, -UR5, URZ, URZ ;  /* 0x000000ff050a7290 */ /* 0x000fe4000fffe1ff */
[----:B------:R-:W-:-:S03]  /*2590*/  USHF.R.U32.HI UR8, URZ, UR9, UR8 ;  /* 0x00000009ff087299 */ /* 0x000fc60008011608 */
[----:B------:R-:W-:Y:S01]  /*25a0*/  @!UP0 UMOV UR7, UR11 ;  /* 0x0000000b00078c82 */ /* 0x000fe20008000000 */
[----:B------:R-:W-:Y:S02]  /*25b0*/  UIMAD UR12, UR18, UR12, UR40 ;  /* 0x0000000c120c72a4 */ /* 0x000fe4000f8e0228 */
[----:B------:R-:W-:Y:S02]  /*25c0*/  USEL UR8, UR4, UR8, !UP3 ;  /* 0x0000000804087287 */ /* 0x000fe4000d800000 */
[----:B------:R-:W-:Y:S02]  /*25d0*/  @!UP0 USHF.R.U32.HI UR7, URZ, UR9, UR7 ;  /* 0x00000009ff078299 */ /* 0x000fe40008011607 */
[----:B------:R-:W-:Y:S02]  /*25e0*/  UIADD3 UR9, UPT, UPT, -UR8, URZ, URZ ;  /* 0x000000ff08097290 */ /* 0x000fe4000fffe1ff */
[----:B------:R-:W-:Y:S02]  /*25f0*/  @!UP0 USEL UR7, UR5, UR7, !UP3 ;  /* 0x0000000705078287 */ /* 0x000fe4000d800000 */
[----:B------:R-:W-:-:S02]  /*2600*/  UIMAD UR9, UR41, UR9, UR4 ;  /* 0x00000009290972a4 */ /* 0x000fc4000f8e0204 */
[----:B------:R-:W-:Y:S02]  /*2610*/  @!UP0 UIADD3 UR8, UPT, UPT, UR8, -UR7, URZ ;  /* 0x8000000708088290 */ /* 0x000fe4000fffe0ff */
[----:B------:R-:W-:Y:S02]  /*2620*/  @!UP0 UIMAD UR7, UR9, UR6, UR7 ;  /* 0x00000006090782a4 */ /* 0x000fe4000f8e0207 */
[----:B------:R-:W-:Y:S02]  /*2630*/  @!UP0 UIMAD UR4, UR41, UR8, UR5 ;  /* 0x00000008290482a4 */ /* 0x000fe4000f8e0205 */
[----:B------:R-:W-:Y:S02]  /*2640*/  UIMAD UR6, UR20, UR10, UR42 ;  /* 0x0000000a140672a4 */ /* 0x000fe4000f8e022a */
[----:B------:R-:W-:Y:S01]  /*2650*/  UIMAD UR40, UR4, UR18, UR12 ;  /* 0x00000012042872a4 */ /* 0x000fe2000f8e020c */
[----:B------:R-:W-:Y:S02]  /*2660*/  @!UP0 UMOV UR5, UR7 ;  /* 0x0000000700058c82 */ /* 0x000fe40008000000 */
[----:B------:R-:W-:-:S12]  /*2670*/  UIMAD UR42, UR5, UR20, UR6 ;  /* 0x00000014052a72a4 */ /* 0x000fd8000f8e0206 */
.L_x_40:
[----:B------:R-:W2:Y:S02]  /*2680*/  LDCU UR4, c[0x0][0xb30] ;  /* 0x00016600ff0477ac */ /* 0x000ea40008000800 */
[----:B--2---:R-:W-:-:S09]  /*2690*/  UISETP.NE.AND UP0, UPT, UR4, 0x1, UPT ;  /* 0x000000010400788c */ /* 0x004fd2000bf05270 */
[----:B------:R-:W-:Y:S05]  /*26a0*/  BRA.U UP0, `(.L_x_41) ;  /* 0x0000000100447547 */ /* 0x000fea000b800000 */
[----:B------:R-:W2:Y:S01]  /*26b0*/  LDCU.128 UR8, c[0x0][0xb10] ;  /* 0x00016200ff0877ac */ /* 0x000ea20008000c00 */
[----:B------:R-:W3:Y:S01]  /*26c0*/  LDCU UR12, c[0x0][0xb0c] ;  /* 0x00016180ff0c77ac */ /* 0x000ee20008000800 */
[----:B------:R-:W4:Y:S01]  /*26d0*/  LDCU UR14, c[0x0][0xb20] ;  /* 0x00016400ff0e77ac */ /* 0x000f220008000800 */
[----:B--2---:R-:W-:Y:S02]  /*26e0*/  UIMAD.WIDE.U32 UR6, UR42, UR8, URZ ;  /* 0x000000082a0672a5 */ /* 0x004fe4000f8e00ff */
[----:B------:R-:W-:Y:S02]  /*26f0*/  UIMAD.WIDE.U32 UR4, UR40, UR11, URZ ;  /* 0x0000000b280472a5 */ /* 0x000fe4000f8e00ff */
[----:B---3--:R-:W-:Y:S02]  /*2700*/  UISETP.NE.AND UP2, UPT, UR12, 0x1, UPT ;  /* 0x000000010c00788c */ /* 0x008fe4000bf45270 */
[----:B------:R-:W-:Y:S01]  /*2710*/  UISETP.NE.AND UP0, UPT, UR10, 0x1, UPT ;  /* 0x000000010a00788c */ /* 0x000fe2000bf05270 */
[----:B------:R-:W-:-:S02]  /*2720*/  UMOV UR6, UR7 ;  /* 0x0000000700067c82 */ /* 0x000fc40008000000 */
[----:B------:R-:W-:Y:S01]  /*2730*/  UMOV UR4, UR5 ;  /* 0x0000000500047c82 */ /* 0x000fe20008000000 */
[----:B------:R-:W-:Y:S02]  /*2740*/  USHF.R.U32.HI UR9, URZ, UR9, UR6 ;  /* 0x00000009ff097299 */ /* 0x000fe40008011606 */
[----:B----4-:R-:W-:Y:S02]  /*2750*/  USHF.R.U32.HI UR4, URZ, UR14, UR4 ;  /* 0x0000000eff047299 */ /* 0x010fe40008011604 */
[----:B------:R-:W-:Y:S02]  /*2760*/  USEL UR5, UR42, UR9, !UP2 ;  /* 0x000000092a057287 */ /* 0x000fe4000d000000 */
[----:B------:R-:W-:-:S04]  /*2770*/  USEL UR4, UR40, UR4, !UP0 ;  /* 0x0000000428047287 */ /* 0x000fc8000c000000 */
[----:B------:R-:W-:Y:S02]  /*2780*/  UIADD3 UR6, UPT, UPT, UR5, -UR4, URZ ;  /* 0x8000000405067290 */ /* 0x000fe4000fffe0ff */
[----:B------:R-:W-:Y:S02]  /*2790*/  UIADD3 UR4, UPT, UPT, -UR5, UR4, URZ ;  /* 0x0000000405047290 */ /* 0x000fe4000fffe1ff */
[----:B------:R-:W-:Y:S02]  /*27a0*/  UIMAD UR40, UR6, UR10, UR40 ;  /* 0x0000000a062872a4 */ /* 0x000fe4000f8e0228 */
[----:B------:R-:W-:-:S12]  /*27b0*/  UIMAD UR42, UR4, UR12, UR42 ;  /* 0x0000000c042a72a4 */ /* 0x000fd8000f8e022a */
.L_x_41:
[----:B------:R-:W-:Y:S01]  /*27c0*/  VIADD R11, R11, 0x1 ;  /* 0x000000010b0b7836 */ /* 0x000fe20000000000 */
[----:B------:R-:W-:Y:S02]  /*27d0*/  R2UR UR5, R56 ;  /* 0x00000000380572ca */ /* 0x000fe400000e0000 */
[----:B------:R-:W-:Y:S02]  /*27e0*/  R2UR UR4, R55 ;  /* 0x00000000370472ca */ /* 0x000fe400000e0000 */
[C---:B------:R-:W-:Y:S02]  /*27f0*/  ISETP.NE.AND P0, PT, R11.reuse, 0x2, PT ;  /* 0x000000020b00780c */ /* 0x040fe40003f05270 */
[----:B------:R-:W-:Y:S02]  /*2800*/  PLOP3.LUT P1, PT, PT, PT, PT, 0x80, 0x8 ;  /* 0x000000000008781c */ /* 0x000fe40003f2f070 */
[----:B-1----:R-:W-:Y:S02]  /*2810*/  SEL R0, RZ, 0x1, P0 ;  /* 0x00000001ff007807 */ /* 0x002fe40000000000 */
[----:B------:R-:W-:-:S02]  /*2820*/  SEL R11, R11, RZ, P0 ;  /* 0x000000ff0b0b7207 */ /* 0x000fc40000000000 */
[----:B------:R-:W-:Y:S01]  /*2830*/  LOP3.LUT R10, R10, R0, RZ, 0x3c, !PT ;  /* 0x000000000a0a7212 */ /* 0x000fe200078e3cff */
[----:B------:R-:W-:Y:S02]  /*2840*/  UIADD3 UR49, UPT, UPT, UR42, UR5, URZ ;  /* 0x000000052a317290 */ /* 0x000fe4000fffe0ff */
[----:B------:R-:W-:Y:S01]  /*2850*/  UIADD3 UR48, UPT, UPT, UR40, UR4, URZ ;  /* 0x0000000428307290 */ /* 0x000fe2000fffe0ff */
[----:B------:R-:W-:Y:S11]  /*2860*/  BRA.U UP1, `(.L_x_42) ;  /* 0xffffffed01dc7547 */ /* 0x000ff6000b83ffff */
[----:B------:R-:W-:Y:S01]  /*2870*/  UIADD3 UR13, UPT, UPT, UR13, 0x38, URZ ;  /* 0x000000380d0d7890 */ /* 0x000fe2000fffe0ff */
[----:B------:R-:W-:-:S03]  /*2880*/  SHF.L.U32 R2, R12, 0x1f, RZ ;  /* 0x0000001f0c027819 */ /* 0x000fc600000006ff */
[----:B------:R-:W-:-:S09]  /*2890*/  ULEA UR4, UR21, UR13, 0x3 ;  /* 0x0000000d15047291 */ /* 0x000fd2000f8e18ff */
[----:B------:R-:W1:Y:S02]  /*28a0*/  SYNCS.PHASECHK.TRANS64.TRYWAIT P0, [UR4], R2 ;  /* 0x00000002ff0075a7 */ /* 0x000e640008001104 */
[----:B-1----:R-:W-:Y:S05]  /*28b0*/  @!P0 BRA `(.L_x_43) ;  /* 0x0000004400908947 */ /* 0x002fea0003800000 */
.L_x_107:
[----:B------:R-:W-:-:S04]  /*28c0*/  UIADD3 UR4, UPT, UPT, UR21, 0x1, URZ ;  /* 0x0000000115047890 */ /* 0x000fc8000fffe0ff */
[----:B------:R-:W-:-:S04]  /*28d0*/  UISETP.NE.AND UP0, UPT, UR4, 0x7, UPT ;  /* 0x000000070400788c */ /* 0x000fc8000bf05270 */
[----:B------:R-:W-:Y:S02]  /*28e0*/  USEL UR6, URZ, 0x1, UP0 ;  /* 0x00000001ff067887 */ /* 0x000fe40008000000 */
[----:B------:R-:W-:-:S04]  /*28f0*/  USEL UR4, UR4, URZ, UP0 ;  /* 0x000000ff04047287 */ /* 0x000fc80008000000 */
[----:B------:R-:W-:Y:S01]  /*2900*/  ULEA UR5, UR4, UR13, 0x3 ;  /* 0x0000000d04057291 */ /* 0x000fe2000f8e18ff */
[----:B-1----:R-:W-:-:S04]  /*2910*/  LOP3.LUT R2, R12, UR6, RZ, 0x3c, !PT ;  /* 0x000000060c027c12 */ /* 0x002fc8000f8e3cff */
[----:B------:R-:W-:-:S04]  /*2920*/  SHF.L.U32 R3, R2, 0x1f, RZ ;  /* 0x0000001f02037819 */ /* 0x000fc800000006ff */
[----:B------:R-:W1:Y:S02]  /*2930*/  SYNCS.PHASECHK.TRANS64.TRYWAIT P0, [UR5], R3 ;  /* 0x00000003ff0075a7 */ /* 0x000e640008001105 */
[----:B-1----:R-:W-:Y:S05]  /*2940*/  @!P0 BRA `(.L_x_44) ;  /* 0x0000004400848947 */ /* 0x002fea0003800000 */
.L_x_109:
[----:B------:R-:W-:-:S04]  /*2950*/  UIADD3 UR4, UPT, UPT, UR4, 0x1, URZ ;  /* 0x0000000104047890 */ /* 0x000fc8000fffe0ff */
[----:B------:R-:W-:-:S04]  /*2960*/  UISETP.NE.AND UP0, UPT, UR4, 0x7, UPT ;  /* 0x000000070400788c */ /* 0x000fc8000bf05270 */
[----:B------:R-:W-:Y:S02]  /*2970*/  USEL UR6, URZ, 0x1, UP0 ;  /* 0x00000001ff067887 */ /* 0x000fe40008000000 */
[----:B------:R-:W-:-:S04]  /*2980*/  USEL UR4, UR4, URZ, UP0 ;  /* 0x000000ff04047287 */ /* 0x000fc80008000000 */
[----:B------:R-:W-:Y:S01]  /*2990*/  ULEA UR5, UR4, UR13, 0x3 ;  /* 0x0000000d04057291 */ /* 0x000fe2000f8e18ff */
[----:B------:R-:W-:-:S04]  /*29a0*/  LOP3.LUT R2, R2, UR6, RZ, 0x3c, !PT ;  /* 0x0000000602027c12 */ /* 0x000fc8000f8e3cff */
[----:B-1----:R-:W-:-:S04]  /*29b0*/  SHF.L.U32 R3, R2, 0x1f, RZ ;  /* 0x0000001f02037819 */ /* 0x002fc800000006ff */
[----:B------:R-:W1:Y:S02]  /*29c0*/  SYNCS.PHASECHK.TRANS64.TRYWAIT P0, [UR5], R3 ;  /* 0x00000003ff0075a7 */ /* 0x000e640008001105 */
[----:B-1----:R-:W-:Y:S05]  /*29d0*/  @!P0 BRA `(.L_x_45) ;  /* 0x0000004400788947 */ /* 0x002fea0003800000 */
.L_x_111:
        /* <DEDUP_REMOVED lines=9> */
.L_x_113:
        /* <DEDUP_REMOVED lines=9> */
.L_x_115:
        /* <DEDUP_REMOVED lines=9> */
.L_x_117:
[----:B------:R-:W-:-:S04]  /*2b90*/  UIADD3 UR4, UPT, UPT, UR4, 0x1, URZ ;  /* 0x0000000104047890 */ /* 0x000fc8000fffe0ff */
[----:B------:R-:W-:-:S04]  /*2ba0*/  UISETP.NE.AND UP0, UPT, UR4, 0x7, UPT ;  /* 0x000000070400788c */ /* 0x000fc8000bf05270 */
[----:B------:R-:W-:Y:S02]  /*2bb0*/  USEL UR5, URZ, 0x1, UP0 ;  /* 0x00000001ff057887 */ /* 0x000fe40008000000 */
[----:B------:R-:W-:-:S04]  /*2bc0*/  USEL UR4, UR4, URZ, UP0 ;  /* 0x000000ff04047287 */ /* 0x000fc80008000000 */
[----:B------:R-:W-:Y:S01]  /*2bd0*/  ULEA UR4, UR4, UR13, 0x3 ;  /* 0x0000000d04047291 */ /* 0x000fe2000f8e18ff */
[----:B------:R-:W-:-:S04]  /*2be0*/  LOP3.LUT R2, R2, UR5, RZ, 0x3c, !PT ;  /* 0x0000000502027c12 */ /* 0x000fc8000f8e3cff */
[----:B------:R-:W-:Y:S01]  /*2bf0*/  SHF.L.U32 R2, R2, 0x1f, RZ ;  /* 0x0000001f02027819 */ /* 0x000fe200000006ff */
[----:B-1----:R-:W-:-:S07]  /*2c00*/  IMAD.U32 R0, RZ, RZ, UR4 ;  /* 0x00000004ff007e24 */ /* 0x002fce000f8e00ff */
.L_x_49:
[----:B-1----:R1:W2:Y:S02]  /*2c10*/  SYNCS.PHASECHK.TRANS64.TRYWAIT P0, [R0+URZ], R2 ;  /* 0x00000002000075a7 */ /* 0x0022a400080011ff */
[----:B--2---:R-:W-:Y:S05]  /*2c20*/  @!P0 NANOSLEEP.SYNCS 0x989680 ;  /* 0x009896800000895d */ /* 0x004fea0003900000 */
[----:B------:R-:W2:Y:S02]  /*2c30*/  @!P0 SYNCS.PHASECHK.TRANS64 P0, [R0+URZ], R2 ;  /* 0x00000002000085a7 */ /* 0x000ea400080010ff */
[----:B--2---:R-:W-:Y:S05]  /*2c40*/  @P0 EXIT ;  /* 0x000000000000094d */ /* 0x004fea0003800000 */
[----:B------:R-:W-:Y:S05]  /*2c50*/  BRA `(.L_x_49) ;  /* 0xfffffffc00ec7947 */ /* 0x000fea000383ffff */
.L_x_22:
[----:B------:R-:W-:-:S04]  /*2c60*/  UISETP.NE.AND UP0, UPT, UR51, URZ, UPT ;  /* 0x000000ff3300728c */ /* 0x000fc8000bf05270 */
[----:B------:R-:W-:-:S09]  /*2c70*/  UISETP.NE.OR UP0, UPT, UR18, 0x1, UP0 ;  /* 0x000000011200788c */ /* 0x000fd20008705670 */
[----:B------:R-:W-:Y:S05]  /*2c80*/  BRA.U UP0, `(.L_x_50) ;  /* 0x0000000500487547 */ /* 0x000fea000b800000 */
[----:B------:R-:W-:Y:S01]  /*2c90*/  ISETP.GE.U32.AND P2, PT, R0, 0x2, PT ;  /* 0x000000020000780c */ /* 0x000fe20003f46070 */
[----:B------:R-:W-:Y:S01]  /*2ca0*/  IMAD.MOV.U32 R12, RZ, RZ, 0x1 ;  /* 0x00000001ff0c7424 */ /* 0x000fe200078e00ff */
[----:B------:R-:W-:Y:S02]  /*2cb0*/  CS2R R10, SRZ ;  /* 0x00000000000a7805 */ /* 0x000fe4000001ff00 */
[----:B------:R-:W-:Y:S01]  /*2cc0*/  CS2R R8, SRZ ;  /* 0x0000000000087805 */ /* 0x000fe2000001ff00 */
[----:B------:R-:W-:Y:S01]  /*2cd0*/  UMOV UR6, 0x400 ;  /* 0x0000040000067882 */ /* 0x000fe20000000000 */
[----:B------:R-:W-:Y:S01]  /*2ce0*/  UMOV UR5, URZ ;  /* 0x000000ff00057c82 */ /* 0x000fe20008000000 */
[----:B------:R-:W-:-:S12]  /*2cf0*/  ULEA UR6, UR51, UR6, 0x18 ;  /* 0x0000000633067291 */ /* 0x000fd8000f8ec0ff */
.L_x_54:
[----:B------:R-:W-:Y:S02]  /*2d00*/  LEA R2, R8, UR6, 0x3 ;  /* 0x0000000608027c11 */ /* 0x000fe4000f8e18ff */
[----:B------:R-:W-:-:S03]  /*2d10*/  SHF.L.U32 R4, R9, 0x1f, RZ ;  /* 0x0000001f09047819 */ /* 0x000fc600000006ff */
[----:B------:R-:W-:Y:S01]  /*2d20*/  VIADD R5, R2, 0x100 ;  /* 0x0000010002057836 */ /* 0x000fe20000000000 */
[----:B------:R-:W2:Y:S02]  /*2d30*/  SYNCS.PHASECHK.TRANS64.TRYWAIT P0, [R2+URZ+0xf0], R4 ;  /* 0x0000f004020075a7 */ /* 0x000ea400080011ff */
[----:B--2---:R-:W-:Y:S05]  /*2d40*/  @!P0 BRA `(.L_x_51) ;  /* 0x0000004000fc8947 */ /* 0x004fea0003800000 */
.L_x_118:
[----:B------:R-:W-:Y:S01]  /*2d50*/  ULEA UR4, UR5, UR6, 0x3 ;  /* 0x0000000605047291 */ /* 0x000fe2000f8e18ff */
[----:B--2---:R-:W-:Y:S01]  /*2d60*/  PRMT R2, RZ, 0x654, R5 ;  /* 0x00000654ff027816 */ /* 0x004fe20000000005 */
[----:B------:R-:W-:Y:S01]  /*2d70*/  @!P2 IMAD.MOV.U32 R4, RZ, RZ, 0x10 ;  /* 0x00000010ff04a424 */ /* 0x000fe200078e00ff */
[----:B------:R-:W-:Y:S01]  /*2d80*/  SHF.L.U32 R5, R12, 0x1f, RZ ;  /* 0x0000001f0c057819 */ /* 0x000fe200000006ff */
[----:B------:R-:W-:Y:S01]  /*2d90*/  UIADD3 UR7, UPT, UPT, UR4, 0x90, URZ ;  /* 0x0000009004077890 */ /* 0x000fe2000fffe0ff */
[----:B------:R2:W-:Y:S05]  /*2da0*/  SYNCS.ARRIVE.TRANS64.RED.A1T0 RZ, [R2+URZ], RZ ;  /* 0x000000ff02ff79a7 */ /* 0x0005ea00081004ff */
[----:B------:R-:W-:Y:S01]  /*2db0*/  IMAD.U32 R6, RZ, RZ, UR7 ;  /* 0x00000007ff067e24 */ /* 0x000fe2000f8e00ff */
[----:B------:R-:W3:Y:S04]  /*2dc0*/  SYNCS.PHASECHK.TRANS64.TRYWAIT P0, [UR4+0xa0], R5 ;  /* 0x0000a005ff0075a7 */ /* 0x000ee80008001104 */
[----:B------:R-:W-:Y:S01]  /*2dd0*/  PRMT R6, R0, 0x654, R6 ;  /* 0x0000065400067816 */ /* 0x000fe20000000006 */
[----:B--23--:R-:W-:Y:S06]  /*2de0*/  @!P0 BRA `(.L_x_52) ;  /* 0x0000004000e88947 */ /* 0x00cfec0003800000 */
.L_x_120:
[----:B------:R-:W-:Y:S01]  /*2df0*/  ULEA UR8, UR5, UR6, 0x4 ;  /* 0x0000000605087291 */ /* 0x000fe2000f8e20ff */
[----:B------:R-:W-:Y:S01]  /*2e00*/  SEL R3, R6, R3, !P2 ;  /* 0x0000000306037207 */ /* 0x000fe20005000000 */
[----:B------:R-:W-:Y:S01]  /*2e10*/  UIADD3 UR9, UPT, UPT, UR4, 0x90, URZ ;  /* 0x0000009004097890 */ /* 0x000fe2000fffe0ff */
[----:B--2---:R-:W-:Y:S01]  /*2e20*/  LEA R2, R11, UR6, 0x3 ;  /* 0x000000060b027c11 */ /* 0x004fe2000f8e18ff */
[----:B------:R-:W-:Y:S01]  /*2e30*/  UIADD3 UR8, UPT, UPT, UR8, 0x120, URZ ;  /* 0x0000012008087890 */ /* 0x000fe2000fffe0ff */
[----:B------:R2:W-:Y:S01]  /*2e40*/  @!P2 SYNCS.ARRIVE.TRANS64.RED RZ, [R3+URZ], R4 ;  /* 0x0000000403ffa9a7 */ /* 0x0005e200080004ff */
[----:B------:R-:W-:Y:S01]  /*2e50*/  UIADD3 UR4, UPT, UPT, UR5, 0x1, URZ ;  /* 0x0000000105047890 */ /* 0x000fe2000fffe0ff */
[----:B------:R-:W-:-:S03]  /*2e60*/  VIADD R8, R8, 0x1 ;  /* 0x0000000108087836 */ /* 0x000fc60000000000 */
[----:B------:R-:W-:Y:S02]  /*2e70*/  UISETP.NE.AND UP0, UPT, UR4, 0x2, UPT ;  /* 0x000000020400788c */ /* 0x000fe4000bf05270 */
[----:B------:R-:W-:Y:S01]  /*2e80*/  ISETP.NE.AND P0, PT, R8, 0x2, PT ;  /* 0x000000020800780c */ /* 0x000fe20003f05270 */
[----:B------:R-:W-:Y:S06]  /*2e90*/  UGETNEXTWORKID.BROADCAST [UR8], [UR9] ;  /* 0x00000000080073ca */ /* 0x000fec0008000100 */
[----:B------:R-:W-:Y:S02]  /*2ea0*/  USEL UR7, URZ, 0x1, UP0 ;  /* 0x00000001ff077887 */ /* 0x000fe40008000000 */
[----:B------:R-:W-:-:S04]  /*2eb0*/  USEL UR5, UR4, URZ, UP0 ;  /* 0x000000ff04057287 */ /* 0x000fc80008000000 */
[----:B------:R-:W-:Y:S02]  /*2ec0*/  LOP3.LUT R12, R12, UR7, RZ, 0x3c, !PT ;  /* 0x000000070c0c7c12 */ /* 0x000fe4000f8e3cff */
[----:B--2---:R-:W-:-:S04]  /*2ed0*/  SHF.L.U32 R4, R10, 0x1f, RZ ;  /* 0x0000001f0a047819 */ /* 0x004fc800000006ff */
[----:B------:R-:W2:Y:S02]  /*2ee0*/  SYNCS.PHASECHK.TRANS64.TRYWAIT P1, [R2+URZ+0x90], R4 ;  /* 0x00009004020075a7 */ /* 0x000ea400080211ff */
[----:B--2---:R-:W-:Y:S05]  /*2ef0*/  @!P1 BRA `(.L_x_53) ;  /* 0x0000004000bc9947 */ /* 0x004fea0003800000 */
.L_x_121:
[C---:B--2---:R-:W-:Y:S01]  /*2f00*/  LEA R4, R11.reuse, UR6, 0x4 ;  /* 0x000000060b047c11 */ /* 0x044fe2000f8e20ff */
[----:B------:R-:W-:Y:S01]  /*2f10*/  VIADD R2, R2, 0xa0 ;  /* 0x000000a002027836 */ /* 0x000fe20000000000 */
[----:B------:R-:W-:Y:S01]  /*2f20*/  SEL R8, R8, RZ, P0 ;  /* 0x000000ff08087207 */ /* 0x000fe20000000000 */
[----:B------:R-:W-:-:S03]  /*2f30*/  VIADD R11, R11, 0x1 ;  /* 0x000000010b0b7836 */ /* 0x000fc60000000000 */
[----:B------:R-:W2:Y:S01]  /*2f40*/  LDS.128 R4, [R4+0x120] ;  /* 0x0001200004047984 */ /* 0x000ea20000000c00 */
[----:B------:R-:W-:Y:S02]  /*2f50*/  PRMT R2, RZ, 0x654, R2 ;  /* 0x00000654ff027816 */ /* 0x000fe40000000002 */
[C---:B------:R-:W-:Y:S01]  /*2f60*/  ISETP.NE.AND P1, PT, R11.reuse, 0x2, PT ;  /* 0x000000020b00780c */ /* 0x040fe20003f25270 */
[----:B------:R-:W-:Y:S01]  /*2f70*/  @!PT LDS RZ, [RZ] ;  /* 0x00000000fffff984 */ /* 0x000fe20000000800 */
[----:B------:R-:W-:Y:S01]  /*2f80*/  @!PT LDS RZ, [RZ] ;  /* 0x00000000fffff984 */ /* 0x000fe20000000800 */
[----:B------:R-:W-:Y:S01]  /*2f90*/  @!PT LDS RZ, [RZ] ;  /* 0x00000000fffff984 */ /* 0x000fe20000000800 */
[----:B------:R-:W-:Y:S01]  /*2fa0*/  @!PT LDS RZ, [RZ] ;  /* 0x00000000fffff984 */ /* 0x000fe20000000800 */
[----:B------:R3:W-:Y:S06]  /*2fb0*/  MEMBAR.ALL.CTA ;  /* 0x0000000000007992 */ /* 0x0007ec0000008000 */
[----:B---3--:R-:W3:Y:S01]  /*2fc0*/  FENCE.VIEW.ASYNC.S ;  /* 0x00000000000073c6 */ /* 0x008ee20000000000 */
[----:B------:R-:W-:Y:S01]  /*2fd0*/  SEL R11, R11, RZ, P1 ;  /* 0x000000ff0b0b7207 */ /* 0x000fe20000800000 */
[----:B---3--:R3:W-:Y:S01]  /*2fe0*/  SYNCS.ARRIVE.TRANS64.RED.A1T0 RZ, [R2+URZ], RZ ;  /* 0x000000ff02ff79a7 */ /* 0x0087e200081004ff */
[----:B--2---:R-:W-:-:S02]  /*2ff0*/  LOP3.LUT P3, RZ, R6, 0x1, RZ, 0xc0, !PT ;  /* 0x0000000106ff7812 */ /* 0x004fc4000786c0ff */
[----:B------:R-:W-:-:S04]  /*3000*/  SEL R4, RZ, 0x1, P1 ;  /* 0x00000001ff047807 */ /* 0x000fc80000800000 */
[----:B------:R-:W-:Y:S02]  /*3010*/  LOP3.LUT R10, R10, R4, RZ, 0x3c, !PT ;  /* 0x000000040a0a7212 */ /* 0x000fe400078e3cff */
[----:B---3--:R-:W-:-:S04]  /*3020*/  SEL R2, RZ, 0x1, P0 ;  /* 0x00000001ff027807 */ /* 0x008fc80000000000 */
[----:B------:R-:W-:Y:S01]  /*3030*/  LOP3.LUT R9, R9, R2, RZ, 0x3c, !PT ;  /* 0x0000000209097212 */ /* 0x000fe200078e3cff */
[----:B------:R-:W-:Y:S06]  /*3040*/  @P3 BRA `(.L_x_54) ;  /* 0xfffffffc002c3947 */ /* 0x000fec000383ffff */
[----:B------:R-:W-:Y:S01]  /*3050*/  ULEA UR4, UR5, UR6, 0x3 ;  /* 0x0000000605047291 */ /* 0x000fe2000f8e18ff */
[----:B------:R-:W-:-:S08]  /*3060*/  SHF.L.U32 R2, R12, 0x1f, RZ ;  /* 0x0000001f0c027819 */ /* 0x000fd000000006ff */
[----:B------:R-:W2:Y:S02]  /*3070*/  SYNCS.PHASECHK.TRANS64 P0, [UR4+0xa0], R2 ;  /* 0x0000a002ff0075a7 */ /* 0x000ea40008001004 */
[----:B--2---:R-:W-:Y:S05]  /*3080*/  @P0 BRA `(.L_x_55) ;  /* 0x0000000000080947 */ /* 0x004fea0003800000 */
[----:B------:R-:W2:Y:S02]  /*3090*/  SYNCS.PHASECHK.TRANS64.TRYWAIT P0, [UR4+0xa0], R2 ;  /* 0x0000a002ff0075a7 */ /* 0x000ea40008001104 */
[----:B--2---:R-:W-:Y:S05]  /*30a0*/  @!P0 BRA `(.L_x_56) ;  /* 0x0000004000648947 */ /* 0x004fea0003800000 */
.L_x_55:
[----:B------:R-:W-:-:S04]  /*30b0*/  UIADD3 UR7, UPT, UPT, UR5, 0x1, URZ ;  /* 0x0000000105077890 */ /* 0x000fc8000fffe0ff */
[----:B------:R-:W-:-:S04]  /*30c0*/  UISETP.NE.AND UP0, UPT, UR7, 0x2, UPT ;  /* 0x000000020700788c */ /* 0x000fc8000bf05270 */
[----:B------:R-:W-:Y:S02]  /*30d0*/  USEL UR8, URZ, 0x1, UP0 ;  /* 0x00000001ff087887 */ /* 0x000fe40008000000 */
[----:B------:R-:W-:-:S04]  /*30e0*/  USEL UR7, UR7, URZ, UP0 ;  /* 0x000000ff07077287 */ /* 0x000fc80008000000 */
[----:B------:R-:W-:Y:S01]  /*30f0*/  ULEA UR7, UR7, UR6, 0x3 ;  /* 0x0000000607077291 */ /* 0x000fe2000f8e18ff */
[----:B--2---:R-:W-:-:S04]  /*3100*/  LOP3.LUT R2, R12, UR8, RZ, 0x3c, !PT ;  /* 0x000000080c027c12 */ /* 0x004fc8000f8e3cff */
[----:B------:R-:W-:-:S04]  /*3110*/  SHF.L.U32 R0, R2, 0x1f, RZ ;  /* 0x0000001f02007819 */ /* 0x000fc800000006ff */
[----:B------:R-:W2:Y:S02]  /*3120*/  SYNCS.PHASECHK.TRANS64 P0, [UR7+0xa0], R0 ;  /* 0x0000a000ff0075a7 */ /* 0x000ea40008001007 */
[----:B-12---:R-:W-:Y:S05]  /*3130*/  @P0 EXIT ;  /* 0x000000000000094d */ /* 0x006fea0003800000 */
[----:B------:R-:W-:Y:S02]  /*3140*/  SHF.L.U32 R2, R2, 0x1f, RZ ;  /* 0x0000001f02027819 */ /* 0x000fe400000006ff */
[----:B------:R-:W-:-:S07]  /*3150*/  MOV R0, UR7 ;  /* 0x0000000700007c02 */ /* 0x000fce0008000f00 */
.L_x_57:
[----:B-1----:R1:W2:Y:S02]  /*3160*/  SYNCS.PHASECHK.TRANS64.TRYWAIT P0, [R0+URZ+0xa0], R2 ;  /* 0x0000a002000075a7 */ /* 0x0022a400080011ff */
[----:B--2---:R-:W-:Y:S05]  /*3170*/  @!P0 NANOSLEEP.SYNCS 0x989680 ;  /* 0x009896800000895d */ /* 0x004fea0003900000 */
[----:B------:R-:W2:Y:S02]  /*3180*/  @!P0 SYNCS.PHASECHK.TRANS64 P0, [R0+URZ+0xa0], R2 ;  /* 0x0000a002000085a7 */ /* 0x000ea400080010ff */
[----:B--2---:R-:W-:Y:S05]  /*3190*/  @P0 EXIT ;  /* 0x000000000000094d */ /* 0x004fea0003800000 */
[----:B------:R-:W-:Y:S05]  /*31a0*/  BRA `(.L_x_57) ;  /* 0xfffffffc00ec7947 */ /* 0x000fea000383ffff */
.L_x_50:
[----:B------:R-:W-:Y:S05]  /*31b0*/  BRA.U UP4, `(.L_x_58) ;  /* 0x0000001104407547 */ /* 0x000fea000b800000 */
[----:B------:R-:W-:Y:S01]  /*31c0*/  UMOV UR4, 0x40 ;  /* 0x0000004000047882 */ /* 0x000fe20000000000 */
[----:B------:R-:W-:Y:S01]  /*31d0*/  NOP ;  /* 0x0000000000007918 */ /* 0x000fe20000000000 */
[----:B------:R-:W-:Y:S01]  /*31e0*/  ULEA UR5, UR51, UR4, 0x18 ;  /* 0x0000000433057291 */ /* 0x000fe2000f8ec0ff */
[----:B------:R-:W-:Y:S02]  /*31f0*/  UMOV UR6, 0x400 ;  /* 0x0000040000067882 */ /* 0x000fe40000000000 */
[----:B------:R-:W-:-:S06]  /*3200*/  ULEA UR6, UR51, UR6, 0x18 ;  /* 0x0000000633067291 */ /* 0x000fcc000f8ec0ff */
[----:B------:R-:W2:Y:S02]  /*3210*/  LDS.U8 R0, [UR5+0x1c] ;  /* 0x00001c05ff007984 */ /* 0x000ea40008000000 */
[----:B--2---:R-:W-:-:S13]  /*3220*/  ISETP.NE.AND P0, PT, R0, RZ, PT ;  /* 0x000000ff0000720c */ /* 0x004fda0003f05270 */
[----:B------:R-:W-:Y:S05]  /*3230*/  @P0 BRA `(.L_x_59) ;  /* 0x0000000000580947 */ /* 0x000fea0003800000 */
[----:B------:R-:W-:-:S13]  /*3240*/  ELECT P0, URZ, PT ;  /* 0x0000000000ff782f */ /* 0x000fda0003800000 */
[----:B------:R-:W-:Y:S05]  /*3250*/  @!P0 BRA `(.L_x_60) ;  /* 0x0000000000608947 */ /* 0x000fea0003800000 */
[----:B------:R-:W-:Y:S01]  /*3260*/  UMOV UR4, 0x10 ;  /* 0x0000001000047882 */ /* 0x000fe20000000000 */
[----:B------:R-:W-:Y:S01]  /*3270*/  HFMA2 R0, -RZ, RZ, 0, 5.9604644775390625e-08 ;  /* 0x00000001ff007431 */ /* 0x000fe200000001ff */
[----:B------:R-:W-:-:S03]  /*3280*/  MOV R3, 0xffff ;  /* 0x0000ffff00037802 */ /* 0x000fc60000000f00 */
[----:B------:R-:W-:Y:S04]  /*3290*/  DEPBAR.LE SB2, 0x36 ;  /* 0x0000ad800000791a */ /* 0x000fe80000000000 */
[----:B------:R-:W2:Y:S02]  /*32a0*/  UTCATOMSWS.FIND_AND_SET.ALIGN UP0, UR4, UR4 ;  /* 0x00000004000475e3 */ /* 0x000ea40008000800 */
[----:B--2---:R-:W-:Y:S01]  /*32b0*/  MOV R4, UR4 ;  /* 0x0000000400047c02 */ /* 0x004fe20008000f00 */
[----:B------:R-:W-:Y:S06]  /*32c0*/  BRA.U UP0, `(.L_x_61) ;  /* 0x0000000100187547 */ /* 0x000fec000b800000 */
.L_x_62:
[----:B------:R-:W-:Y:S05]  /*32d0*/  NANOSLEEP 0x64 ;  /* 0x000000640000795d */ /* 0x000fea0003800000 */
[----:B------:R-:W-:-:S05]  /*32e0*/  UMOV UR4, 0x10 ;  /* 0x0000001000047882 */ /* 0x000fca0000000000 */
[----:B------:R-:W-:Y:S04]  /*32f0*/  DEPBAR.LE SB2, 0x36 ;  /* 0x0000ad800000791a */ /* 0x000fe80000000000 */
[----:B------:R-:W2:Y:S02]  /*3300*/  UTCATOMSWS.FIND_AND_SET.ALIGN UP0, UR4, UR4 ;  /* 0x00000004000475e3 */ /* 0x000ea40008000800 */
[----:B--2---:R-:W-:Y:S01]  /*3310*/  MOV R4, UR4 ;  /* 0x0000000400047c02 */ /* 0x004fe20008000f00 */
[----:B------:R-:W-:Y:S05]  /*3320*/  BRA.U !UP0, `(.L_x_62) ;  /* 0xfffffffd08e87547 */ /* 0x000fea000b83ffff */
.L_x_61:
[-C--:B------:R-:W-:Y:S02]  /*3330*/  SHF.L.U32 R3, R3, R4.reuse, RZ ;  /* 0x0000000403037219 */ /* 0x080fe400000006ff */
[----:B------:R-:W-:Y:S01]  /*3340*/  SHF.L.U32 R0, R0, R4, RZ ;  /* 0x0000000400007219 */ /* 0x000fe200000006ff */
[----:B------:R-:W-:Y:S02]  /*3350*/  IMAD.SHL.U32 R4, R4, 0x20, RZ ;  /* 0x0000002004047824 */ /* 0x000fe400078e00ff */
[----:B------:R2:W-:Y:S04]  /*3360*/  ATOMS.OR RZ, [UR5+0x14], R3 ;  /* 0x00001403ffff798c */ /* 0x0005e8000b000005 */
[----:B------:R2:W-:Y:S04]  /*3370*/  ATOMS.OR RZ, [UR5+0x18], R0 ;  /* 0x00001800ffff798c */ /* 0x0005e8000b000005 */
[----:B------:R2:W-:Y:S01]  /*3380*/  STS [UR6+0x140], R4 ;  /* 0x00014004ff007988 */ /* 0x0005e20008000806 */
[----:B------:R-:W-:Y:S05]  /*3390*/  BRA `(.L_x_60) ;  /* 0x0000000000107947 */ /* 0x000fea0003800000 */
.L_x_59:
[----:B------:R-:W-:Y:S02]  /*33a0*/  MOV R0, 0xffffffff ;  /* 0xffffffff00007802 */ /* 0x000fe40000000f00 */
[----:B------:R-:W-:-:S03]  /*33b0*/  MOV R4, 0x33e0 ;  /* 0x000033e000047802 */ /* 0x000fc60000000f00 */
[----:B------:R2:W-:Y:S04]  /*33c0*/  STS [UR6+0x140], R0 ;  /* 0x00014000ff007988 */ /* 0x0005e80008000806 */
[----:B-12--5:R-:W-:Y:S05]  /*33d0*/  CALL.REL.NOINC `($__internal_1_$__cuda_sm10x_tcgen05_guardrail_trap_phase_invalid_during_alloc) ;  /* 0x0000004000e87944 */ /* 0x026fea0003c00000 */
.L_x_60:
[----:B------:R-:W-:Y:S05]  /*33e0*/  WARPSYNC.ALL ;  /* 0x0000000000007948 */ /* 0x000fea0003800000 */
[----:B------:R-:W3:Y:S01]  /*33f0*/  S2UR UR4, SR_CgaCtaId ;  /* 0x00000000000479c3 */ /* 0x000ee20000008800 */
[----:B------:R-:W-:Y:S01]  /*3400*/  UMOV UR43, 0x400 ;  /* 0x00000400002b7882 */ /* 0x000fe20000000000 */
[----:B------:R-:W-:-:S06]  /*3410*/  NOP ;  /* 0x0000000000007918 */ /* 0x000fcc0000000000 */
[----:B------:R-:W-:Y:S06]  /*3420*/  BAR.ARV 0x6, 0xa0 ;  /* 0x0182800000007b1d */ /* 0x000fec0000002000 */
[----:B------:R-:W4:Y:S01]  /*3430*/  LDCU UR6, c[0x0][0x38c] ;  /* 0x00007180ff0677ac */ /* 0x000f220008000800 */
[----:B------:R-:W-:Y:S01]  /*3440*/  LOP3.LUT R2, R2, 0xffff, RZ, 0xc0, !PT ;  /* 0x0000ffff02027812 */ /* 0x000fe200078ec0ff */
[----:B------:R-:W-:Y:S01]  /*3450*/  IMAD.MOV.U32 R11, RZ, RZ, 0x1 ;  /* 0x00000001ff0b7424 */ /* 0x000fe200078e00ff */
[----:B------:R-:W-:Y:S01]  /*3460*/  CS2R R8, SRZ ;  /* 0x0000000000087805 */ /* 0x000fe2000001ff00 */
[----:B------:R-:W1:Y:S01]  /*3470*/  LDCU UR7, c[0x0][0x38c] ;  /* 0x00007180ff0777ac */ /* 0x000e620008000800 */
[----:B------:R-:W-:Y:S01]  /*3480*/  R2UR UR44, R2 ;  /* 0x00000000022c72ca */ /* 0x000fe200000e0000 */
[----:B------:R-:W-:Y:S01]  /*3490*/  IMAD.MOV.U32 R10, RZ, RZ, RZ ;  /* 0x000000ffff0a7224 */ /* 0x000fe200078e00ff */
[----:B------:R-:W-:Y:S01]  /*34a0*/  UMOV UR46, URZ ;  /* 0x000000ff002e7c82 */ /* 0x000fe20008000000 */
[----:B------:R-:W-:Y:S01]  /*34b0*/  UMOV UR41, URZ ;  /* 0x000000ff00297c82 */ /* 0x000fe20008000000 */
[----:B---3--:R-:W-:Y:S01]  /*34c0*/  ULEA UR43, UR4, UR43, 0x18 ;  /* 0x0000002b042b7291 */ /* 0x008fe2000f8ec0ff */
[----:B------:R-:W-:Y:S01]  /*34d0*/  UMOV UR62, 0x0 ;  /* 0x00000000003e7882 */ /* 0x000fe20000000000 */
[----:B------:R-:W-:-:S02]  /*34e0*/  UMOV UR63, 0x40c0010 ;  /* 0x040c0010003f7882 */ /* 0x000fc40000000000 */
[----:B------:R-:W-:Y:S02]  /*34f0*/  UIADD3 UR5, UPT, UPT, UR43, 0x1a00, URZ ;  /* 0x00001a002b057890 */ /* 0x000fe4000fffe0ff */
[----:B------:R-:W-:Y:S02]  /*3500*/  UIADD3 UR4, UPT, UPT, UR43, 0x1da00, URZ ;  /* 0x0001da002b047890 */ /* 0x000fe4000fffe0ff */
[----:B----4-:R-:W-:Y:S01]  /*3510*/  UIADD3 UR6, UPT, UPT, UR6, 0xff, URZ ;  /* 0x000000ff06067890 */ /* 0x010fe2000fffe0ff */
[----:B--2---:R-:W2:Y:S01]  /*3520*/  LDS R0, [UR43+0x140] ;  /* 0x0001402bff007984 */ /* 0x004ea20008000800 */
[----:B------:R-:W-:Y:S02]  /*3530*/  USHF.R.U32.HI UR5, URZ, 0x4, UR5 ;  /* 0x00000004ff057899 */ /* 0x000fe40008011605 */
[----:B------:R-:W-:Y:S02]  /*3540*/  USHF.R.S32.HI UR64, URZ, 0x1f, UR6 ;  /* 0x0000001fff407899 */ /* 0x000fe40008011406 */
[----:B------:R-:W-:-:S02]  /*3550*/  USHF.R.U32.HI UR4, URZ, 0x4, UR4 ;  /* 0x00000004ff047899 */ /* 0x000fc40008011604 */
[----:B------:R-:W-:Y:S02]  /*3560*/  ULEA.HI UR64, UR64, UR6, URZ, 0x8 ;  /* 0x0000000640407291 */ /* 0x000fe4000f8f40ff */
[----:B------:R-:W-:Y:S02]  /*3570*/  ULOP3.LUT UR5, UR5, 0x3fff, URZ, 0xc0, !UPT ;  /* 0x00003fff05057892 */ /* 0x000fe4000f8ec0ff */
[----:B------:R-:W-:Y:S02]  /*3580*/  USHF.R.S32.HI UR64, URZ, 0x8, UR64 ;  /* 0x00000008ff407899 */ /* 0x000fe40008011440 */
[----:B------:R-:W-:Y:S02]  /*3590*/  ULOP3.LUT UR4, UR4, 0x3fff, URZ, 0xc0, !UPT ;  /* 0x00003fff04047892 */ /* 0x000fe4000f8ec0ff */
[----:B------:R-:W-:Y:S01]  /*35a0*/  UISETP.LT.AND UP0, UPT, UR64, 0x1, UPT ;  /* 0x000000014000788c */ /* 0x000fe2000bf01270 */
[----:B------:R-:W-:Y:S01]  /*35b0*/  UMOV UR60, 0x0 ;  /* 0x00000000003c7882 */ /* 0x000fe20000000000 */
[----:B------:R-:W-:-:S02]  /*35c0*/  UMOV UR61, 0x40c0010 ;  /* 0x040c0010003d7882 */ /* 0x000fc40000000000 */
[----:B------:R-:W-:Y:S01]  /*35d0*/  USEL UR65, UR64, 0x1, !UP0 ;  /* 0x0000000140417887 */ /* 0x000fe2000c000000 */
[----:B------:R-:W-:Y:S01]  /*35e0*/  UMOV UR58, 0x0 ;  /* 0x00000000003a7882 */ /* 0x000fe20000000000 */
[----:B------:R-:W-:Y:S01]  /*35f0*/  UMOV UR59, 0x40c0010 ;  /* 0x040c0010003b7882 */ /* 0x000fe20000000000 */
[----:B------:R-:W-:Y:S01]  /*3600*/  UMOV UR56, 0x0 ;  /* 0x0000000000387882 */ /* 0x000fe20000000000 */
[----:B------:R-:W-:Y:S01]  /*3610*/  UMOV UR57, 0x40c0010 ;  /* 0x040c001000397882 */ /* 0x000fe20000000000 */
[----:B------:R-:W-:Y:S01]  /*3620*/  UMOV UR54, 0x0 ;  /* 0x0000000000367882 */ /* 0x000fe20000000000 */
[----:B------:R-:W-:Y:S01]  /*3630*/  UMOV UR55, 0x40c0010 ;  /* 0x040c001000377882 */ /* 0x000fe20000000000 */
[----:B------:R-:W-:Y:S01]  /*3640*/  UMOV UR52, 0x0 ;  /* 0x0000000000347882 */ /* 0x000fe20000000000 */
[----:B------:R-:W-:Y:S01]  /*3650*/  UMOV UR53, 0x40c0010 ;  /* 0x040c001000357882 */ /* 0x000fe20000000000 */
[----:B------:R-:W-:Y:S02]  /*3660*/  ULOP3.LUT UR45, UR5, 0x10000, URZ, 0xfc, !UPT ;  /* 0x00010000052d7892 */ /* 0x000fe4000f8efcff */
[----:B------:R-:W-:-:S02]  /*3670*/  ULOP3.LUT UR4, UR4, 0x10000, URZ, 0xfc, !UPT ;  /* 0x0001000004047892 */ /* 0x000fc4000f8efcff */
[----:B------:R-:W-:Y:S02]  /*3680*/  UIADD3 UR65, UPT, UPT, -UR65, URZ, URZ ;  /* 0x000000ff41417290 */ /* 0x000fe4000fffe1ff */
[----:B-1----:R-:W-:Y:S01]  /*3690*/  UISETP.GE.AND UP4, UPT, UR7, 0x1, UPT ;  /* 0x000000010700788c */ /* 0x002fe2000bf86270 */
[----:B------:R-:W-:Y:S01]  /*36a0*/  UMOV UR50, 0x0 ;  /* 0x0000000000327882 */ /* 0x000fe20000000000 */
[----:B------:R-:W-:Y:S01]  /*36b0*/  UMOV UR51, 0x40c0010 ;  /* 0x040c001000337882 */ /* 0x000fe20000000000 */
[----:B------:R-:W-:Y:S01]  /*36c0*/  UMOV UR48, 0x0 ;  /* 0x0000000000307882 */ /* 0x000fe20000000000 */
[----:B--2---:R-:W-:Y:S01]  /*36d0*/  R2UR UR66, R0 ;  /* 0x00000000004272ca */ /* 0x004fe200000e0000 */
[----:B------:R-:W-:-:S14]  /*36e0*/  UMOV UR49, 0x40c0010 ;  /* 0x040c001000317882 */ /* 0x000fdc0000000000 */
.L_x_69:
[----:B------:R-:W-:Y:S02]  /*36f0*/  LEA R0, R10, UR43, 0x3 ;  /* 0x0000002b0a007c11 */ /* 0x000fe4000f8e18ff */
[----:B------:R-:W-:Y:S02]  /*3700*/  SHF.L.U32 R2, R9, 0x1f, RZ ;  /* 0x0000001f09027819 */ /* 0x000fe400000006ff */
[----:B------:R-:W-:Y:S01]  /*3710*/  PLOP3.LUT P0, PT, PT, PT, UP4, 0x80, 0x8 ;  /* 0x000000000008781c */ /* 0x000fe20003f0f048 */
[----:B------:R-:W-:Y:S01]  /*3720*/  VIADD R3, R0, 0xa0 ;  /* 0x000000a000037836 */ /* 0x000fe20000000000 */
[----:B-1----:R-:W1:Y:S02]  /*3730*/  SYNCS.PHASECHK.TRANS64.TRYWAIT P1, [R0+URZ+0x90], R2 ;  /* 0x00009002000075a7 */ /* 0x002e6400080211ff */
[----:B-1-3--:R-:W-:Y:S09]  /*3740*/  @!P1 BRA `(.L_x_63) ;  /* 0x0000003800d49947 */ /* 0x00aff20003800000 */
.L_x_123:
[----:B------:R-:W-:Y:S01]  /*3750*/  LEA R4, R10, UR43, 0x4 ;  /* 0x0000002b0a047c11 */ /* 0x000fe2000f8e20ff */
[----:B------:R-:W-:Y:S01]  /*3760*/  @UP4 ULEA UR5, UR41, UR43, 0x3 ;  /* 0x0000002b29054291 */ /* 0x000fe2000f8e18ff */
[----:B------:R-:W-:Y:S01]  /*3770*/  PLOP3.LUT P2, PT, PT, PT, PT, 0x80, 0x8 ;  /* 0x000000000008781c */ /* 0x000fe20003f4f070 */
[----:B------:R-:W-:Y:S01]  /*3780*/  ULEA UR47, UR46, UR43, 0x3 ;  /* 0x0000002b2e2f7291 */ /* 0x000fe2000f8e18ff */
[----:B------:R-:W-:Y:S02]  /*3790*/  PRMT R3, RZ, 0x654, R3 ;  /* 0x00000654ff037816 */ /* 0x000fe40000000003 */
[----:B------:R-:W2:Y:S01]  /*37a0*/  LDS.128 R4, [R4+0x120] ;  /* 0x0001200004047984 */ /* 0x000ea20000000c00 */
[----:B-1----:R-:W-:Y:S02]  /*37b0*/  @P0 SHF.L.U32 R2, R8, 0x1f, RZ ;  /* 0x0000001f08020819 */ /* 0x002fe400000006ff */
[----:B------:R-:W-:Y:S01]  /*37c0*/  SHF.L.U32 R0, R11, 0x1f, RZ ;  /* 0x0000001f0b007819 */ /* 0x000fe200000006ff */
[----:B------:R-:W-:Y:S01]  /*37d0*/  @!PT LDS RZ, [RZ] ;  /* 0x00000000fffff984 */ /* 0x000fe20000000800 */
[----:B------:R-:W-:Y:S01]  /*37e0*/  @!PT LDS RZ, [RZ] ;  /* 0x00000000fffff984 */ /* 0x000fe20000000800 */
[----:B------:R-:W-:Y:S01]  /*37f0*/  @!PT LDS RZ, [RZ] ;  /* 0x00000000fffff984 */ /* 0x000fe20000000800 */
[----:B------:R-:W-:Y:S01]  /*3800*/  @!PT LDS RZ, [RZ] ;  /* 0x00000000fffff984 */ /* 0x000fe20000000800 */
[----:B------:R1:W-:Y:S06]  /*3810*/  MEMBAR.ALL.CTA ;  /* 0x0000000000007992 */ /* 0x0003ec0000008000 */
[----:B-1----:R-:W1:Y:S02]  /*3820*/  FENCE.VIEW.ASYNC.S ;  /* 0x00000000000073c6 */ /* 0x002e640000000000 */
[----:B-1----:R1:W-:Y:S01]  /*3830*/  SYNCS.ARRIVE.TRANS64.RED.A1T0 RZ, [R3+URZ], RZ ;  /* 0x000000ff03ff79a7 */ /* 0x0023e200081004ff */
[----:B------:R1:W3:Y:S01]  /*3840*/  @P0 SYNCS.PHASECHK.TRANS64.TRYWAIT P2, [UR5], R2 ;  /* 0x00000002ff0005a7 */ /* 0x0002e20008041105 */
[----:B------:R-:W-:Y:S01]  /*3850*/  ULEA.HI UR5, UR46, UR46, URZ, 0x1 ;  /* 0x0000002e2e057291 */ /* 0x000fe2000f8f08ff */
[----:B--2---:R-:W-:-:S03]  /*3860*/  LOP3.LUT P1, RZ, R6, 0x1, RZ, 0xc0, !PT ;  /* 0x0000000106ff7812 */ /* 0x004fc6000782c0ff */
[----:B------:R-:W-:Y:S02]  /*3870*/  ULOP3.LUT UR6, UR5, 0xffe, URZ, 0xc0, !UPT ;  /* 0x00000ffe05067892 */ /* 0x000fe4000f8ec0ff */
[----:B------:R-:W-:Y:S02]  /*3880*/  USHF.R.U32.HI UR38, URZ, 0x1, UR5 ;  /* 0x00000001ff267899 */ /* 0x000fe40008011605 */
[----:B------:R-:W-:Y:S02]  /*3890*/  UIADD3 UR5, UPT, UPT, -UR6, UR46, URZ ;  /* 0x0000002e06057290 */ /* 0x000fe4000fffe1ff */
[----:B------:R-:W-:-:S04]  /*38a0*/  UIMAD UR38, UR38, 0x30, UR66 ;  /* 0x00000030262678a4 */ /* 0x000fc8000f8e0242 */
[----:B------:R-:W-:Y:S01]  /*38b0*/  ULEA UR38, UR5, UR38, 0x14 ;  /* 0x0000002605267291 */ /* 0x000fe2000f8ea0ff */
[----:B------:R-:W2:Y:S02]  /*38c0*/  SYNCS.PHASECHK.TRANS64.TRYWAIT P0, [UR47+0xd0], R0 ;  /* 0x0000d000ff0075a7 */ /* 0x000ea4000800112f */
[----:B-123--:R-:W-:Y:S09]  /*38d0*/  @!P0 BRA `(.L_x_64) ;  /* 0x0000003800848947 */ /* 0x00eff20003800000 */
.L_x_125:
[----:B------:R-:W-:Y:S01]  /*38e0*/  IADD3 R10, PT, PT, R10, 0x1, RZ ;  /* 0x000000010a0a7810 */ /* 0x000fe20007ffe0ff */
[----:B------:R-:W-:Y:S06]  /*38f0*/  BRA.U !UP4, `(.L_x_65) ;  /* 0x000000050c107547 */ /* 0x000fec000b800000 */
[----:B------:R-:W-:Y:S01]  /*3900*/  UPLOP3.LUT UP2, UPT, UPT, UPT, UPT, 0x40, 0x4 ;  /* 0x000000000004789c */ /* 0x000fe20003f4e870 */
[----:B------:R-:W-:Y:S01]  /*3910*/  UMOV UR40, UR65 ;  /* 0x0000004100287c82 */ /* 0x000fe20008000000 */
[----:B------:R-:W-:Y:S01]  /*3920*/  UMOV UR39, UR64 ;  /* 0x0000004000277c82 */ /* 0x000fe20008000000 */
[----:B------:R-:W-:-:S08]  /*3930*/  UMOV UR5, UR41 ;  /* 0x0000002900057c82 */ /* 0x000fd00008000000 */
.L_x_68:
[----:B------:R-:W-:Y:S02]  /*3940*/  UIADD3 UR40, UPT, UPT, UR40, 0x1, URZ ;  /* 0x0000000128287890 */ /* 0x000fe4000fffe0ff */
[----:B--2---:R-:W-:Y:S02]  /*3950*/  ULEA UR7, UR5, UR43, 0x3 ;  /* 0x0000002b05077291 */ /* 0x004fe4000f8e18ff */
[----:B------:R-:W-:Y:S01]  /*3960*/  UISETP.NE.AND UP3, UPT, UR40, URZ, UPT ;  /* 0x000000ff2800728c */ /* 0x000fe2000bf65270 */
[----:B---3--:R-:W-:Y:S10]  /*3970*/  @P2 BRA `(.L_x_66) ;  /* 0x00000000000c2947 */ /* 0x008ff40003800000 */
[----:B-1----:R-:W-:Y:S04]  /*3980*/  SHF.L.U32 R2, R8, 0x1f, RZ ;  /* 0x0000001f08027819 */ /* 0x002fe800000006ff */
[----:B------:R-:W1:Y:S02]  /*3990*/  SYNCS.PHASECHK.TRANS64.TRYWAIT P0, [UR7], R2 ;  /* 0x00000002ff0075a7 */ /* 0x000e640008001107 */
[----:B-1----:R-:W-:Y:S05]  /*39a0*/  @!P0 BRA `(.L_x_67) ;  /* 0x0000003800688947 */ /* 0x002fea0003800000 */
.L_x_66:
[----:B------:R-:W-:Y:S01]  /*39b0*/  UISETP.NE.AND UP0, UPT, UR39, 0x1, UPT ;  /* 0x000000012700788c */ /* 0x000fe2000bf05270 */
[----:B------:R-:W-:Y:S01]  /*39c0*/  PLOP3.LUT P2, PT, PT, PT, PT, 0x80, 0x8 ;  /* 0x000000000008781c */ /* 0x000fe20003f4f070 */
[----:B------:R-:W-:Y:S02]  /*39d0*/  UIADD3 UR6, UPT, UPT, UR5, 0x1, URZ ;  /* 0x0000000105067890 */ /* 0x000fe4000fffe0ff */
[----:B------:R-:W-:Y:S02]  /*39e0*/  UIADD3 UR42, UPT, UPT, UR7, 0x38, URZ ;  /* 0x00000038072a7890 */ /* 0x000fe4000fffe0ff */
[----:B------:R-:W-:Y:S01]  /*39f0*/  UISETP.NE.AND UP1, UPT, UR6, 0x7, UPT ;  /* 0x000000070600788c */ /* 0x000fe2000bf25270 */
[----:B------:R-:W-:Y:S01]  /*3a00*/  PLOP3.LUT P0, PT, PT, PT, UP0, 0x80, 0x8 ;  /* 0x000000000008781c */ /* 0x000fe20003f0f008 */
[----:B------:R-:W-:Y:S02]  /*3a10*/  UIADD3 UR39, UPT, UPT, UR39, -0x1, URZ ;  /* 0xffffffff27277890 */ /* 0x000fe4000fffe0ff */
[----:B------:R-:W-:Y:S02]  /*3a20*/  USEL UR8, URZ, 0x1, UP1 ;  /* 0x00000001ff087887 */ /* 0x000fe40008800000 */
[----:B------:R-:W-:Y:S01]  /*3a30*/  USEL UR41, UR6, URZ, UP1 ;  /* 0x000000ff06297287 */ /* 0x000fe20008800000 */
[----:B------:R-:W-:Y:S01]  /*3a40*/  UMOV UR7, 0x40004040 ;  /* 0x4000404000077882 */ /* 0x000fe20000000000 */
[----:B------:R-:W-:Y:S02]  /*3a50*/  UMOV UR9, 0x40004040 ;  /* 0x4000404000097882 */ /* 0x000fe40000000000 */
[----:B------:R-:W-:Y:S01]  /*3a60*/  @UP0 ULEA UR6, UR41, UR43, 0x3 ;  /* 0x0000002b29060291 */ /* 0x000fe2000f8e18ff */
[----:B------:R-:W-:Y:S01]  /*3a70*/  LOP3.LUT R8, R8, UR8, RZ, 0x3c, !PT ;  /* 0x0000000808087c12 */ /* 0x000fe2000f8e3cff */
[----:B------:R-:W-:Y:S01]  /*3a80*/  ULEA UR8, UR5, UR45, 0xa ;  /* 0x0000002d05087291 */ /* 0x000fe2000f8e50ff */
[----:B------:R-:W-:Y:S02]  /*3a90*/  UMOV UR37, 0x40004040 ;  /* 0x4000404000257882 */ /* 0x000fe40000000000 */
[----:B-1----:R-:W-:Y:S01]  /*3aa0*/  @P0 SHF.L.U32 R0, R8, 0x1f, RZ ;  /* 0x0000001f08000819 */ /* 0x002fe200000006ff */
[----:B------:R-:W-:Y:S02]  /*3ab0*/  UIADD3 UR34, UPT, UPT, UR8, 0x2, URZ ;  /* 0x0000000208227890 */ /* 0x000fe4000fffe0ff */
[----:B------:R-:W-:Y:S01]  /*3ac0*/  UIADD3 UR30, UPT, UPT, UR8, 0x4, URZ ;  /* 0x00000004081e7890 */ /* 0x000fe2000fffe0ff */
[----:B------:R2:W3:Y:S01]  /*3ad0*/  @P0 SYNCS.PHASECHK.TRANS64.TRYWAIT P2, [UR6], R0 ;  /* 0x00000000ff0005a7 */ /* 0x0004e20008041106 */
[----:B------:R-:W-:Y:S02]  /*3ae0*/  UIMAD UR6, UR5, 0x300, UR4 ;  /* 0x00000300050678a4 */ /* 0x000fe4000f8e0204 */
[----:B------:R-:W-:Y:S02]  /*3af0*/  UIADD3 UR26, UPT, UPT, UR8, 0x6, URZ ;  /* 0x00000006081a7890 */ /* 0x000fe4000fffe0ff */
[----:B------:R-:W-:Y:S02]  /*3b00*/  UIADD3 UR36, UPT, UPT, UR6, 0x2, URZ ;  /* 0x0000000206247890 */ /* 0x000fe4000fffe0ff */
[----:B------:R-:W-:Y:S02]  /*3b10*/  UIADD3 UR32, UPT, UPT, UR6, 0x4, URZ ;  /* 0x0000000406207890 */ /* 0x000fe4000fffe0ff */
[----:B------:R-:W-:Y:S01]  /*3b20*/  UIADD3 UR28, UPT, UPT, UR6, 0x6, URZ ;  /* 0x00000006061c7890 */ /* 0x000fe2000fffe0ff */
[----:B------:R2:W-:Y:S01]  /*3b30*/  UTCQMMA gdesc[UR8], gdesc[UR6], tmem[UR38], tmem[UR62], idesc[UR63], UP2 ;  /* 0x00ff3e06080075ea */ /* 0x0005e20009000326 */
[----:B------:R-:W-:Y:S02]  /*3b40*/  UIADD3 UR24, UPT, UPT, UR6, 0x180, URZ ;  /* 0x0000018006187890 */ /* 0x000fe4000fffe0ff */
[----:B------:R-:W-:Y:S02]  /*3b50*/  UIADD3 UR22, UPT, UPT, UR8, 0x200, URZ ;  /* 0x0000020008167890 */ /* 0x000fe4000fffe0ff */
[----:B------:R-:W-:Y:S02]  /*3b60*/  UIADD3 UR20, UPT, UPT, UR6, 0x182, URZ ;  /* 0x0000018206147890 */ /* 0x000fe4000fffe0ff */
[----:B------:R-:W-:Y:S02]  /*3b70*/  UIADD3 UR18, UPT, UPT, UR8, 0x202, URZ ;  /* 0x0000020208127890 */ /* 0x000fe4000fffe0ff */
[----:B------:R-:W-:Y:S02]  /*3b80*/  UIADD3 UR16, UPT, UPT, UR6, 0x184, URZ ;  /* 0x0000018406107890 */ /* 0x000fe4000fffe0ff */
[----:B------:R-:W-:Y:S02]  /*3b90*/  UIADD3 UR14, UPT, UPT, UR8, 0x204, URZ ;  /* 0x00000204080e7890 */ /* 0x000fe4000fffe0ff */
[----:B------:R-:W-:Y:S02]  /*3ba0*/  UIADD3 UR12, UPT, UPT, UR6, 0x186, URZ ;  /* 0x00000186060c7890 */ /* 0x000fe4000fffe0ff */
[----:B------:R-:W-:Y:S02]  /*3bb0*/  UIADD3 UR10, UPT, UPT, UR8, 0x206, URZ ;  /* 0x00000206080a7890 */ /* 0x000fe4000fffe0ff */
[----:B------:R-:W-:Y:S01]  /*3bc0*/  UPLOP3.LUT UP2, UPT, UPT, UPT, UPT, 0x80, 0x8 ;  /* 0x000000000008789c */ /* 0x000fe20003f4f070 */
[----:B------:R-:W-:Y:S01]  /*3bd0*/  UMOV UR35, 0x40004040 ;  /* 0x4000404000237882 */ /* 0x000fe20000000000 */
[----:B------:R-:W-:Y:S01]  /*3be0*/  UMOV UR33, 0x40004040 ;  /* 0x4000404000217882 */ /* 0x000fe20000000000 */
[----:B------:R2:W-:Y:S01]  /*3bf0*/  UTCQMMA gdesc[UR34], gdesc[UR36], tmem[UR38], tmem[UR60], idesc[UR61], UPT ;  /* 0x00ff3c24220075ea */ /* 0x0005e2000b800326 */
        /* <DEDUP_REMOVED lines=14> */
[----:B------:R-:W-:Y:S01]  /*3ce0*/  UMOV UR11, 0x40004040 ;  /* 0x40004040000b7882 */ /* 0x000fe20000000000 */
[----:B------:R2:W-:Y:S01]  /*3cf0*/  UTCQMMA gdesc[UR14], gdesc[UR16], tmem[UR38], tmem[UR50], idesc[UR51], UPT ;  /* 0x00ff32100e0075ea */ /* 0x0005e2000b800326 */
[----:B------:R2:W-:Y:S01]  /*3d00*/  UTCQMMA gdesc[UR10], gdesc[UR12], tmem[UR38], tmem[UR48], idesc[UR49], UPT ;  /* 0x00ff300c0a0075ea */ /* 0x0005e2000b800326 */
[----:B------:R2:W-:Y:S01]  /*3d10*/  UTCBAR.MULTICAST [UR42], URZ, UR44 ;  /* 0x000000ff2a0073e9 */ /* 0x0005e2000800082c */
[----:B------:R-:W-:Y:S01]  /*3d20*/  UMOV UR5, UR41 ;  /* 0x0000002900057c82 */ /* 0x000fe20008000000 */
[----:B------:R-:W-:Y:S05]  /*3d30*/  BRA.U UP3, `(.L_x_68) ;  /* 0xfffffffd03007547 */ /* 0x000fea000b83ffff */
.L_x_65:
[----:B------:R-:W-:Y:S01]  /*3d40*/  UIADD3 UR5, UPT, UPT, UR46, 0x1, URZ ;  /* 0x000000012e057890 */ /* 0x000fe2000fffe0ff */
[C---:B------:R-:W-:Y:S01]  /*3d50*/  ISETP.NE.AND P0, PT, R10.reuse, 0x2, PT ;  /* 0x000000020a00780c */ /* 0x040fe20003f05270 */
[----:B--2---:R-:W-:Y:S02]  /*3d60*/  UIADD3 UR6, UPT, UPT, UR47, 0xb0, URZ ;  /* 0x000000b02f067890 */ /* 0x004fe4000fffe0ff */
[----:B------:R-:W-:Y:S01]  /*3d70*/  UISETP.NE.AND UP0, UPT, UR5, 0x4, UPT ;  /* 0x000000040500788c */ /* 0x000fe2000bf05270 */
[----:B-1----:R-:W-:Y:S02]  /*3d80*/  SEL R0, RZ, 0x1, P0 ;  /* 0x00000001ff007807 */ /* 0x002fe40000000000 */
[----:B------:R-:W-:Y:S01]  /*3d90*/  SEL R10, R10, RZ, P0 ;  /* 0x000000ff0a0a7207 */ /* 0x000fe20000000000 */
[----:B------:R-:W-:Y:S01]  /*3da0*/  USEL UR7, URZ, 0x1, UP0 ;  /* 0x00000001ff077887 */ /* 0x000fe20008000000 */
[----:B------:R-:W-:Y:S01]  /*3db0*/  LOP3.LUT R9, R9, R0, RZ, 0x3c, !PT ;  /* 0x0000000009097212 */ /* 0x000fe200078e3cff */
[----:B------:R-:W-:Y:S01]  /*3dc0*/  USEL UR46, UR5, URZ, UP0 ;  /* 0x000000ff052e7287 */ /* 0x000fe20008000000 */
[----:B------:R1:W-:Y:S03]  /*3dd0*/  UTCBAR [UR6], URZ ;  /* 0x000000ff060073e9 */ /* 0x0003e600080000ff */
[----:B------:R-:W-:Y:S01]  /*3de0*/  LOP3.LUT R11, R11, UR7, RZ, 0x3c, !PT ;  /* 0x000000070b0b7c12 */ /* 0x000fe2000f8e3cff */
[----:B------:R-:W-:Y:S07]  /*3df0*/  @P1 BRA `(.L_x_69) ;  /* 0xfffffff8003c1947 */ /* 0x000fee000383ffff */
[----:B------:R-:W2:Y:S01]  /*3e00*/  S2UR UR8, SR_CgaCtaId ;  /* 0x00000000000879c3 */ /* 0x000ea20000008800 */
[----:B------:R-:W-:Y:S01]  /*3e10*/  ELECT P0, URZ, PT ;  /* 0x0000000000ff782f */ /* 0x000fe20003800000 */
[----:B------:R-:W-:Y:S01]  /*3e20*/  IMAD.MOV.U32 R0, RZ, RZ, 0x1 ;  /* 0x00000001ff007424 */ /* 0x000fe200078e00ff */
[----:B------:R-:W-:Y:S01]  /*3e30*/  UIADD3 UR43, UPT, UPT, UR43, 0xd0, URZ ;  /* 0x000000d02b2b7890 */ /* 0x000fe2000fffe0ff */
[----:B------:R-:W-:Y:S01]  /*3e40*/  SHF.L.U32 R2, R11, 0x1f, RZ ;  /* 0x0000001f0b027819 */ /* 0x000fe200000006ff */
[----:B------:R-:W-:-:S03]  /*3e50*/  UMOV UR4, 0x40 ;  /* 0x0000004000047882 */ /* 0x000fc60000000000 */
[----:B------:R-:W-:Y:S01]  /*3e60*/  UVIRTCOUNT.DEALLOC.SMPOOL 0x80 ;  /* 0x000000800000784c */ /* 0x000fe20000000000 */
[----:B--2---:R-:W-:Y:S02]  /*3e70*/  ULEA UR8, UR8, UR4, 0x18 ;  /* 0x0000000408087291 */ /* 0x004fe4000f8ec0ff */
[----:B------:R-:W-:-:S07]  /*3e80*/  ULEA UR4, UR46, UR43, 0x3 ;  /* 0x0000002b2e047291 */ /* 0x000fce000f8e18ff */
[----:B------:R2:W-:Y:S02]  /*3e90*/  @P0 STS.U8 [UR8+0x1c], R0 ;  /* 0x00001c00ff000988 */ /* 0x0005e40008000008 */
[----:B------:R-:W4:Y:S02]  /*3ea0*/  SYNCS.PHASECHK.TRANS64.TRYWAIT P0, [UR4], R2 ;  /* 0x00000002ff0075a7 */ /* 0x000f240008001104 */
[----:B--2-4-:R-:W-:Y:S05]  /*3eb0*/  @!P0 BRA `(.L_x_70) ;  /* 0x00000034003c8947 */ /* 0x014fea0003800000 */
.L_x_128:
[----:B------:R-:W-:-:S04]  /*3ec0*/  UIADD3 UR4, UPT, UPT, UR46, 0x1, URZ ;  /* 0x000000012e047890 */ /* 0x000fc8000fffe0ff */
[----:B------:R-:W-:-:S04]  /*3ed0*/  UISETP.NE.AND UP0, UPT, UR4, 0x4, UPT ;  /* 0x000000040400788c */ /* 0x000fc8000bf05270 */
[----:B-1----:R-:W-:Y:S02]  /*3ee0*/  USEL UR6, URZ, 0x1, UP0 ;  /* 0x00000001ff067887 */ /* 0x002fe40008000000 */
[----:B------:R-:W-:-:S04]  /*3ef0*/  USEL UR4, UR4, URZ, UP0 ;  /* 0x000000ff04047287 */ /* 0x000fc80008000000 */
[----:B------:R-:W-:Y:S01]  /*3f00*/  ULEA UR5, UR4, UR43, 0x3 ;  /* 0x0000002b04057291 */ /* 0x000fe2000f8e18ff */
[----:B--2---:R-:W-:-:S04]  /*3f10*/  LOP3.LUT R2, R11, UR6, RZ, 0x3c, !PT ;  /* 0x000000060b027c12 */ /* 0x004fc8000f8e3cff */
[----:B------:R-:W-:-:S04]  /*3f20*/  SHF.L.U32 R3, R2, 0x1f, RZ ;  /* 0x0000001f02037819 */ /* 0x000fc800000006ff */
[----:B------:R-:W1:Y:S02]  /*3f30*/  SYNCS.PHASECHK.TRANS64.TRYWAIT P0, [UR5], R3 ;  /* 0x00000003ff0075a7 */ /* 0x000e640008001105 */
[----:B-1----:R-:W-:Y:S05]  /*3f40*/  @!P0 BRA `(.L_x_71) ;  /* 0x0000003400308947 */ /* 0x002fea0003800000 */
.L_x_130:
        /* <DEDUP_REMOVED lines=9> */
.L_x_132:
[----:B------:R-:W-:-:S04]  /*3fe0*/  UIADD3 UR4, UPT, UPT, UR4, 0x1, URZ ;  /* 0x0000000104047890 */ /* 0x000fc8000fffe0ff */
[----:B------:R-:W-:-:S04]  /*3ff0*/  UISETP.NE.AND UP0, UPT, UR4, 0x4, UPT ;  /* 0x000000040400788c */ /* 0x000fc8000bf05270 */
[----:B------:R-:W-:Y:S02]  /*4000*/  USEL UR5, URZ, 0x1, UP0 ;  /* 0x00000001ff057887 */ /* 0x000fe40008000000 */
[----:B------:R-:W-:-:S04]  /*4010*/  USEL UR4, UR4, URZ, UP0 ;  /* 0x000000ff04047287 */ /* 0x000fc80008000000 */
[----:B------:R-:W-:Y:S01]  /*4020*/  ULEA UR4, UR4, UR43, 0x3 ;  /* 0x0000002b04047291 */ /* 0x000fe2000f8e18ff */
[----:B------:R-:W-:-:S04]  /*4030*/  LOP3.LUT R2, R2, UR5, RZ, 0x3c, !PT ;  /* 0x0000000502027c12 */ /* 0x000fc8000f8e3cff */
[----:B------:R-:W-:-:S04]  /*4040*/  SHF.L.U32 R2, R2, 0x1f, RZ ;  /* 0x0000001f02027819 */ /* 0x000fc800000006ff */
[----:B------:R-:W2:Y:S02]  /*4050*/  SYNCS.PHASECHK.TRANS64.TRYWAIT P0, [UR4], R2 ;  /* 0x00000002ff0075a7 */ /* 0x000ea40008001104 */
[----:B--2---:R-:W-:Y:S05]  /*4060*/  @!P0 BRA `(.L_x_73) ;  /* 0x0000003400188947 */ /* 0x004fea0003800000 */
.L_x_134:
[----:B------:R-:W-:Y:S01]  /*4070*/  NOP ;  /* 0x0000000000007918 */ /* 0x000fe20000000000 */
[----:B-1----:R-:W1:Y:S01]  /*4080*/  LDS R0, [UR8+0x14] ;  /* 0x00001408ff007984 */ /* 0x002e620008000800 */
[----:B------:R-:W-:Y:S01]  /*4090*/  ULOP3.LUT UR4, UR66, 0xffff, URZ, 0xc0, !UPT ;  /* 0x0000ffff42047892 */ /* 0x000fe2000f8ec0ff */
[----:B------:R-:W-:Y:S01]  /*40a0*/  UMOV UR5, 0xffff ;  /* 0x0000ffff00057882 */ /* 0x000fe20000000000 */
[----:B------:R-:W-:Y:S02]  /*40b0*/  UMOV UR6, 0x1 ;  /* 0x0000000100067882 */ /* 0x000fe40000000000 */
[----:B------:R-:W-:-:S04]  /*40c0*/  USHF.R.U32.HI UR4, URZ, 0x5, UR4 ;  /* 0x00000005ff047899 */ /* 0x000fc80008011604 */
[----:B------:R-:W-:Y:S02]  /*40d0*/  USHF.L.U32 UR5, UR5, UR4, URZ ;  /* 0x0000000405057299 */ /* 0x000fe400080006ff */
[----:B------:R-:W-:-:S04]  /*40e0*/  USHF.L.U32 UR4, UR6, UR4, URZ ;  /* 0x0000000406047299 */ /* 0x000fc800080006ff */
[----:B-1----:R-:W-:-:S04]  /*40f0*/  LOP3.LUT R0, R0, UR5, RZ, 0xc0, !PT ;  /* 0x0000000500007c12 */ /* 0x002fc8000f8ec0ff */
[----:B------:R-:W-:-:S13]  /*4100*/  ISETP.NE.AND P0, PT, R0, UR5, PT ;  /* 0x0000000500007c0c */ /* 0x000fda000bf05270 */
[----:B------:R-:W-:Y:S05]  /*4110*/  @P0 BRA `(.L_x_74) ;  /* 0x0000000000580947 */ /* 0x000fea0003800000 */
[----:B------:R-:W1:Y:S02]  /*4120*/  LDS R0, [UR8+0x18] ;  /* 0x00001808ff007984 */ /* 0x000e640008000800 */
[----:B-1----:R-:W-:-:S04]  /*4130*/  LOP3.LUT R0, R0, UR4, RZ, 0xc0, !PT ;  /* 0x0000000400007c12 */ /* 0x002fc8000f8ec0ff */
[----:B------:R-:W-:-:S13]  /*4140*/  ISETP.NE.AND P0, PT, R0, UR4, PT ;  /* 0x0000000400007c0c */ /* 0x000fda000bf05270 */
[----:B------:R-:W-:Y:S05]  /*4150*/  @P0 BRA `(.L_x_75) ;  /* 0x00000000003c0947 */ /* 0x000fea0003800000 */
[----:B------:R-:W1:Y:S01]  /*4160*/  S2R R2, SR_LANEID ;  /* 0x0000000000027919 */ /* 0x000e620000000000 */
[----:B------:R-:W-:-:S06]  /*4170*/  ULOP3.LUT UR5, URZ, UR5, URZ, 0x33, !UPT ;  /* 0x00000005ff057292 */ /* 0x000fcc000f8e33ff */
[----:B------:R-:W-:-:S04]  /*4180*/  IMAD.U32 R0, RZ, RZ, UR5 ;  /* 0x00000005ff007e24 */ /* 0x000fc8000f8e00ff */
[----:B------:R2:W4:Y:S02]  /*4190*/  REDUX UR7, R0 ;  /* 0x00000000000773c4 */ /* 0x0005240000000000 */
[----:B------:R1:W-:Y:S01]  /*41a0*/  UTCATOMSWS.AND URZ, UR5 ;  /* 0x0000000500ff79e3 */ /* 0x0003e20008000000 */
[----:B--2---:R-:W-:Y:S01]  /*41b0*/  LOP3.LUT R0, RZ, UR4, RZ, 0x33, !PT ;  /* 0x00000004ff007c12 */ /* 0x004fe2000f8e33ff */
[----:B------:R-:W-:Y:S02]  /*41c0*/  VOTEU.ANY UR4, UPT, PT ;  /* 0x0000000000047886 */ /* 0x000fe400038e0100 */
[----:B------:R-:W-:Y:S02]  /*41d0*/  UFLO.U32 UR4, UR4 ;  /* 0x00000004000472bd */ /* 0x000fe400080e0000 */
[----:B------:R-:W2:Y:S04]  /*41e0*/  REDUX UR6, R0 ;  /* 0x00000000000673c4 */ /* 0x000ea80000000000 */
[----:B-1----:R-:W-:-:S02]  /*41f0*/  ISETP.EQ.U32.AND P0, PT, R2, UR4, PT ;  /* 0x0000000402007c0c */ /* 0x002fc4000bf02070 */
[----:B----4-:R-:W-:-:S11]  /*4200*/  MOV R2, UR7 ;  /* 0x0000000700027c02 */ /* 0x010fd60008000f00 */
[----:B------:R1:W-:Y:S01]  /*4210*/  @P0 ATOMS.AND RZ, [UR8+0x14], R2 ;  /* 0x00001402ffff098c */ /* 0x0003e2000a800008 */
[----:B--2---:R-:W-:-:S05]  /*4220*/  IMAD.U32 R0, RZ, RZ, UR6 ;  /* 0x00000006ff007e24 */ /* 0x004fca000f8e00ff */
[----:B------:R1:W-:Y:S01]  /*4230*/  @P0 ATOMS.AND RZ, [UR8+0x18], R0 ;  /* 0x00001800ffff098c */ /* 0x0003e2000a800008 */
[----:B------:R-:W-:Y:S05]  /*4240*/  BRA `(.L_x_76) ;  /* 0x0000000000147947 */ /* 0x000fea0003800000 */
.L_x_75:
[----:B------:R-:W-:Y:S02]  /*4250*/  MOV R2, 0x4270 ;  /* 0x0000427000027802 */ /* 0x000fe40000000f00 */
[----:B---3-5:R-:W-:Y:S05]  /*4260*/  CALL.REL.NOINC `($__internal_0_$__cuda_sm10x_tcgen05_guardrail_trap_col_being_dealloced_not_returned_by_alloc) ;  /* 0x0000003400387944 */ /* 0x028fea0003c00000 */
[----:B------:R-:W-:Y:S05]  /*4270*/  BRA `(.L_x_76) ;  /* 0x0000000000087947 */ /* 0x000fea0003800000 */
.L_x_74:
[----:B------:R-:W-:Y:S02]  /*4280*/  MOV R2, 0x42a0 ;  /* 0x000042a000027802 */ /* 0x000fe40000000f00 */
[----:B---3-5:R-:W-:Y:S05]  /*4290*/  CALL.REL.NOINC `($__internal_2_$__cuda_sm10x_tcgen05_guardrail_trap_unallocated_columns_being_dealloced) ;  /* 0x0000003400447944 */ /* 0x028fea0003c00000 */
.L_x_76:
[----:B------:R-:W-:Y:S01]  /*42a0*/  NOP ;  /* 0x0000000000007918 */ /* 0x000fe20000000000 */
[----:B------:R-:W-:Y:S05]  /*42b0*/  EXIT ;  /* 0x000000000000794d */ /* 0x000fea0003800000 */
.L_x_58:
[----:B------:R-:W-:-:S09]  /*42c0*/  UISETP.NE.OR UP0, UPT, UR18, 0x3, !UP3 ;  /* 0x000000031200788c */ /* 0x000fd2000df05670 */
[----:B------:R-:W-:Y:S05]  /*42d0*/  BRA.U UP0, `(.L_x_77) ;  /* 0x0000000d00707547 */ /* 0x000fea000b800000 */
[----:B------:R-:W2:Y:S01]  /*42e0*/  LDCU.64 UR4, c[0x0][0x888] ;  /* 0x00011100ff0477ac */ /* 0x000ea20008000a00 */
[----:B------:R-:W3:Y:S01]  /*42f0*/  LDC.64 R12, c[0x0][0x348] ;  /* 0x0000d200ff0c7b82 */ /* 0x000ee20000000a00 */
[----:B------:R-:W-:Y:S02]  /*4300*/  HFMA2 R9, -RZ, RZ, 0, 0 ;  /* 0x00000000ff097431 */ /* 0x000fe400000001ff */
[----:B------:R-:W-:Y:S01]  /*4310*/  IMAD.MOV.U32 R11, RZ, RZ, 0x1 ;  /* 0x00000001ff0b7424 */ /* 0x000fe200078e00ff */
[----:B------:R-:W4:Y:S01]  /*4320*/  LDCU UR38, c[0x0][0x370] ;  /* 0x00006e00ff2677ac */ /* 0x000f220008000800 */
[----:B------:R-:W-:Y:S01]  /*4330*/  IMAD.MOV.U32 R10, RZ, RZ, RZ ;  /* 0x000000ffff0a7224 */ /* 0x000fe200078e00ff */
[----:B------:R-:W-:Y:S01]  /*4340*/  MOV R8, 0xc00 ;  /* 0x00000c0000087802 */ /* 0x000fe20000000f00 */
[----:B------:R-:W4:Y:S01]  /*4350*/  LDCU.128 UR32, c[0x0][0xb10] ;  /* 0x00016200ff2077ac */ /* 0x000f220008000c00 */
[----:B------:R-:W1:Y:S01]  /*4360*/  LDCU UR37, c[0x0][0x374] ;  /* 0x00006e80ff2577ac */ /* 0x000e620008000800 */
[----:B------:R-:W1:Y:S01]  /*4370*/  LDCU.64 UR30, c[0x0][0x890] ;  /* 0x00011200ff1e77ac */ /* 0x000e620008000a00 */
[----:B--2---:R-:W-:Y:S01]  /*4380*/  UISETP.NE.U32.AND UP0, UPT, UR4, URZ, UPT ;  /* 0x000000ff0400728c */ /* 0x004fe2000bf05070 */
[----:B------:R-:W2:Y:S01]  /*4390*/  LDCU UR15, c[0x0][0xb0c] ;  /* 0x00016180ff0f77ac */ /* 0x000ea20008000800 */
[----:B------:R-:W3:Y:S01]  /*43a0*/  LDCU UR43, c[0x0][0xb20] ;  /* 0x00016400ff2b77ac */ /* 0x000ee20008000800 */
[----:B------:R-:W3:Y:S01]  /*43b0*/  LDCU UR4, c[0x0][0xb30] ;  /* 0x00016600ff0477ac */ /* 0x000ee20008000800 */
[----:B------:R-:W-:Y:S01]  /*43c0*/  UMOV UR21, 0x400 ;  /* 0x0000040000157882 */ /* 0x000fe20000000000 */
[----:B----4-:R-:W-:-:S02]  /*43d0*/  UIMAD.WIDE.U32 UR6, UR38, UR32, URZ ;  /* 0x00000020260672a5 */ /* 0x010fc4000f8e00ff */
[----:B-1----:R-:W-:Y:S02]  /*43e0*/  UIMAD.WIDE.U32 UR8, UR37, UR35, URZ ;  /* 0x00000023250872a5 */ /* 0x002fe4000f8e00ff */
[----:B------:R-:W-:Y:S02]  /*43f0*/  ULEA UR21, UR51, UR21, 0x18 ;  /* 0x0000001533157291 */ /* 0x000fe4000f8ec0ff */
[----:B------:R-:W-:Y:S02]  /*4400*/  USEL UR42, URZ, 0x1, UP5 ;  /* 0x00000001ff2a7887 */ /* 0x000fe4000a800000 */
[----:B------:R-:W-:Y:S02]  /*4410*/  UISETP.NE.AND.EX UP5, UPT, UR5, URZ, UPT, UP0 ;  /* 0x000000ff0500728c */ /* 0x000fe4000bfa5300 */
[----:B------:R-:W-:Y:S02]  /*4420*/  UISETP.NE.U32.AND UP6, UPT, UR30, URZ, UPT ;  /* 0x000000ff1e00728c */ /* 0x000fe4000bfc5070 */
[----:B------:R-:W-:-:S02]  /*4430*/  UIADD3 UR5, UPT, UPT, UR21, 0x70, URZ ;  /* 0x0000007015057890 */ /* 0x000fc4000fffe0ff */
[----:B------:R-:W-:Y:S01]  /*4440*/  UISETP.NE.AND UP0, UPT, UR41, 0x1, UPT ;  /* 0x000000012900788c */ /* 0x000fe2000bf05270 */
[----:B------:R-:W-:Y:S01]  /*4450*/  UMOV UR40, UR7 ;  /* 0x0000000700287c82 */ /* 0x000fe20008000000 */
[----:B------:R-:W-:Y:S01]  /*4460*/  UMOV UR39, UR9 ;  /* 0x0000000900277c82 */ /* 0x000fe20008000000 */
[----:B--2---:R-:W-:Y:S02]  /*4470*/  UISETP.NE.AND UP0, UPT, UR15, 0x1, UPT ;  /* 0x000000010f00788c */ /* 0x004fe4000bf05270 */
[----:B------:R-:W-:Y:S02]  /*4480*/  UPLOP3.LUT UP4, UPT, UPT, UPT, UPT, 0x40, 0x4 ;  /* 0x000000000004789c */ /* 0x000fe40003f8e870 */
[----:B------:R-:W-:Y:S01]  /*4490*/  UISETP.GE.AND UP2, UPT, UR41, 0x1, UPT ;  /* 0x000000012900788c */ /* 0x000fe2000bf46270 */
[----:B------:R-:W1:Y:S01]  /*44a0*/  LDCU.64 UR22, c[0x0][0xb28] ;  /* 0x00016500ff1677ac */ /* 0x000e620008000a00 */
[----:B------:R-:W-:Y:S02]  /*44b0*/  UISETP.NE.AND.EX UP6, UPT, UR31, URZ, UPT, UP6 ;  /* 0x000000ff1f00728c */ /* 0x000fe4000bfc5360 */
[----:B------:R-:W-:-:S02]  /*44c0*/  UPRMT UR51, UR51, 0x654, UR5 ;  /* 0x0000065433337896 */ /* 0x000fc40008000005 */
[----:B------:R-:W-:Y:S02]  /*44d0*/  USHF.R.U32.HI UR40, URZ, UR33, UR40 ;  /* 0x00000021ff287299 */ /* 0x000fe40008011628 */
[----:B---3--:R-:W-:Y:S02]  /*44e0*/  USHF.R.U32.HI UR39, URZ, UR43, UR39 ;  /* 0x0000002bff277299 */ /* 0x008fe40008011627 */
[----:B------:R-:W-:Y:S02]  /*44f0*/  UISETP.NE.AND UP0, UPT, UR34, 0x1, UPT ;  /* 0x000000012200788c */ /* 0x000fe4000bf05270 */
[----:B------:R-:W-:-:S11]  /*4500*/  UISETP.NE.AND UP3, UPT, UR4, 0x1, UPT ;  /* 0x000000010400788c */ /* 0x000fd6000bf65270 */
.L_x_85:
[C---:B------:R-:W-:Y:S02]  /*4510*/  LEA R3, R10.reuse, UR21, 0x3 ;  /* 0x000000150a037c11 */ /* 0x040fe4000f8e18ff */
[----:B------:R-:W-:Y:S02]  /*4520*/  SHF.L.U32 R0, R9, 0x1f, RZ ;  /* 0x0000001f09007819 */ /* 0x000fe400000006ff */
[----:B------:R-:W-:Y:S02]  /*4530*/  LEA R4, R10, UR21, 0x4 ;  /* 0x000000150a047c11 */ /* 0x000fe4000f8e20ff */
[----:B--2---:R-:W2:Y:S02]  /*4540*/  SYNCS.PHASECHK.TRANS64.TRYWAIT P0, [R3+URZ+0x90], R0 ;  /* 0x00009000030075a7 */ /* 0x004ea400080011ff */
[----:B--2---:R-:W-:Y:S05]  /*4550*/  @!P0 BRA `(.L_x_78) ;  /* 0x0000002c00f48947 */ /* 0x004fea0003800000 */
.L_x_135:
[----:B------:R-:W3:Y:S01]  /*4560*/  LDS.128 R4, [R4+0x120] ;  /* 0x0001200004047984 */ /* 0x000ee20000000c00 */
[----:B------:R-:W-:Y:S01]  /*4570*/  UISETP.GE.AND UP0, UPT, UR41, 0x1, UPT ;  /* 0x000000012900788c */ /* 0x000fe2000bf06270 */
[----:B------:R-:W-:Y:S01]  /*4580*/  @!PT LDS RZ, [RZ] ;  /* 0x00000000fffff984 */ /* 0x000fe20000000800 */
[----:B------:R-:W-:Y:S01]  /*4590*/  @!PT LDS RZ, [RZ] ;  /* 0x00000000fffff984 */ /* 0x000fe20000000800 */
[----:B------:R-:W-:Y:S01]  /*45a0*/  @!PT LDS RZ, [RZ] ;  /* 0x00000000fffff984 */ /* 0x000fe20000000800 */
[----:B------:R-:W-:Y:S01]  /*45b0*/  @!PT LDS RZ, [RZ] ;  /* 0x00000000fffff984 */ /* 0x000fe20000000800 */
[----:B------:R4:W-:Y:S06]  /*45c0*/  MEMBAR.ALL.CTA ;  /* 0x0000000000007992 */ /* 0x0009ec0000008000 */
[----:B----4-:R-:W4:Y:S01]  /*45d0*/  FENCE.VIEW.ASYNC.S ;  /* 0x00000000000073c6 */ /* 0x010f220000000000 */
[----:B---3--:R-:W-:Y:S11]  /*45e0*/  LOP3.LUT P0, RZ, R6, 0x1, RZ, 0xc0, !PT ;  /* 0x0000000106ff7812 */ /* 0x008ff6000780c0ff */
[----:B------:R-:W-:Y:S02]  /*45f0*/  @!UPT UIADD3 URZ, UPT, UPT, URZ, URZ, URZ ;  /* 0x000000fffffff290 */ /* 0x000fe4000fffe0ff */
[----:B----4-:R-:W-:Y:S01]  /*4600*/  VOTEU.ANY UP2, P0 ;  /* 0x0000000000ff7886 */ /* 0x010fe20000040100 */
[----:B------:R-:W-:Y:S11]  /*4610*/  PLOP3.LUT P0, PT, PT, PT, UP2, 0x80, 0x8 ;  /* 0x000000000008781c */ /* 0x000ff60003f0f028 */
[----:B------:R-:W-:Y:S02]  /*4620*/  @!UPT UIADD3 URZ, UPT, UPT, URZ, URZ, URZ ;  /* 0x000000fffffff290 */ /* 0x000fe4000fffe0ff */
[----:B--2---:R-:W-:Y:S02]  /*4630*/  @P0 SHF.R.U32.HI R0, RZ, 0x10, R5 ;  /* 0x00000010ff000819 */ /* 0x004fe40000011605 */
[----:B------:R-:W-:Y:S02]  /*4640*/  @P0 MOV R2, R4 ;  /* 0x0000000400020202 */ /* 0x000fe40000000f00 */
[----:B------:R-:W-:Y:S01]  /*4650*/  @P0 R2UR UR4, R0 ;  /* 0x00000000000402ca */ /* 0x000fe200000e0000 */
[----:B------:R-:W-:Y:S01]  /*4660*/  VIADD R0, R3, 0xa0 ;  /* 0x000000a003007836 */ /* 0x000fe20000000000 */
[----:B------:R-:W-:Y:S02]  /*4670*/  @P0 LOP3.LUT R4, R5, 0xffff, RZ, 0xc0, !PT ;  /* 0x0000ffff05040812 */ /* 0x000fe400078ec0ff */
[----:B------:R-:W-:Y:S02]  /*4680*/  @P0 R2UR UR6, R2 ;  /* 0x00000000020602ca */ /* 0x000fe400000e0000 */
[----:B------:R-:W-:Y:S02]  /*4690*/  PRMT R0, RZ, 0x654, R0 ;  /* 0x00000654ff007816 */ /* 0x000fe40000000000 */
[----:B------:R-:W-:Y:S02]  /*46a0*/  @P0 R2UR UR5, R4 ;  /* 0x00000000040502ca */ /* 0x000fe400000e0000 */
[----:B------:R2:W-:Y:S03]  /*46b0*/  SYNCS.ARRIVE.TRANS64.RED.A1T0 RZ, [R0+URZ], RZ ;  /* 0x000000ff00ff79a7 */ /* 0x0005e600081004ff */
[----:B------:R-:W-:Y:S04]  /*46c0*/  @UP2 UMOV UR29, UR4 ;  /* 0x00000004001d2c82 */ /* 0x000fe80008000000 */
[----:B------:R-:W-:Y:S04]  /*46d0*/  @UP2 UMOV UR14, UR6 ;  /* 0x00000006000e2c82 */ /* 0x000fe80008000000 */
[----:B------:R-:W-:Y:S01]  /*46e0*/  @UP2 UMOV UR13, UR5 ;  /* 0x00000005000d2c82 */ /* 0x000fe20008000000 */
[----:B------:R-:W-:Y:S05]  /*46f0*/  BRA.U !UP0, `(.L_x_79) ;  /* 0x0000000108c07547 */ /* 0x000fea000b800000 */
[----:B------:R-:W-:Y:S02]  /*4700*/  UIMAD.WIDE.U32 UR8, UR13, UR35, URZ ;  /* 0x000000230d0872a5 */ /* 0x000fe4000f8e00ff */
[----:B------:R-:W-:Y:S02]  /*4710*/  UP2UR UR12, UPR, URZ, 0x4 ;  /* 0x00000004ff0c7883 */ /* 0x000fe40008000000 */
[----:B------:R-:W-:Y:S02]  /*4720*/  UISETP.NE.AND UP2, UPT, UR34, 0x1, UPT ;  /* 0x000000012200788c */ /* 0x000fe4000bf45270 */
[----:B------:R-:W-:Y:S02]  /*4730*/  UIMAD.WIDE.U32 UR10, UR14, UR32, URZ ;  /* 0x000000200e0a72a5 */ /* 0x000fe4000f8e00ff */
[----:B------:R-:W-:Y:S02]  /*4740*/  USEL UR4, UR37, UR39, !UP2 ;  /* 0x0000002725047287 */ /* 0x000fe4000d000000 */
[----:B------:R-:W-:Y:S02]  /*4750*/  UISETP.NE.AND UP0, UPT, UR15, 0x1, UPT ;  /* 0x000000010f00788c */ /* 0x000fe4000bf05270 */
[----:B------:R-:W-:Y:S02]  /*4760*/  UP2UR UR20, UPR, URZ, 0x2 ;  /* 0x00000002ff147883 */ /* 0x000fe40008000000 */
[----:B------:R-:W-:Y:S02]  /*4770*/  UISETP.NE.AND UP1, UPT, UR41, 0x1, UPT ;  /* 0x000000012900788c */ /* 0x000fe4000bf25270 */
[----:B-1----:R-:W-:Y:S02]  /*4780*/  UIMAD.WIDE.U32 UR16, UR4, UR22, URZ ;  /* 0x00000016041072a5 */ /* 0x002fe4000f8e00ff */
[----:B------:R-:W-:Y:S01]  /*4790*/  USEL UR7, UR38, UR40, !UP0 ;  /* 0x0000002826077287 */ /* 0x000fe2000c000000 */
[----:B------:R-:W-:Y:S02]  /*47a0*/  UMOV UR5, UR9 ;  /* 0x0000000900057c82 */ /* 0x000fe40008000000 */
[----:B------:R-:W-:Y:S02]  /*47b0*/  USHF.R.U32.HI UR6, URZ, UR43, UR5 ;  /* 0x0000002bff067299 */ /* 0x000fe40008011605 */
[----:B------:R-:W-:Y:S02]  /*47c0*/  UIMAD.WIDE.U32 UR18, UR7, UR22, URZ ;  /* 0x00000016071272a5 */ /* 0x000fe4000f8e00ff */
[----:B------:R-:W-:Y:S02]  /*47d0*/  USEL UR6, UR13, UR6, !UP2 ;  /* 0x000000060d067287 */ /* 0x000fe4000d000000 */
[----:B------:R-:W-:Y:S01]  /*47e0*/  UISETP.NE.AND UP2, UPT, UR12, URZ, UPT ;  /* 0x000000ff0c00728c */ /* 0x000fe2000bf45270 */
[----:B------:R-:W-:Y:S01]  /*47f0*/  UMOV UR5, UR11 ;  /* 0x0000000b00057c82 */ /* 0x000fe20008000000 */
[----:B------:R-:W-:Y:S02]  /*4800*/  UIMAD.WIDE.U32 UR10, UR6, UR22, URZ ;  /* 0x00000016060a72a5 */ /* 0x000fe4000f8e00ff */
[----:B------:R-:W-:Y:S03]  /*4810*/  USHF.R.U32.HI UR8, URZ, UR33, UR5 ;  /* 0x00000021ff087299 */ /* 0x000fe60008011605 */
[----:B------:R-:W-:Y:S02]  /*4820*/  UMOV UR5, UR17 ;  /* 0x0000001100057c82 */ /* 0x000fe40008000000 */
[----:B------:R-:W-:Y:S03]  /*4830*/  @UP1 USHF.R.U32.HI UR4, URZ, UR23, UR5 ;  /* 0x00000017ff041299 */ /* 0x000fe60008011605 */
[----:B------:R-:W-:Y:S01]  /*4840*/  UMOV UR5, UR19 ;  /* 0x0000001300057c82 */ /* 0x000fe20008000000 */
[----:B------:R-:W-:Y:S02]  /*4850*/  UIMAD UR4, UR41, UR4, URZ ;  /* 0x00000004290472a4 */ /* 0x000fe4000f8e02ff */
[----:B------:R-:W-:Y:S02]  /*4860*/  @UP1 USHF.R.U32.HI UR7, URZ, UR23, UR5 ;  /* 0x00000017ff071299 */ /* 0x000fe40008011605 */
[----:B------:R-:W-:Y:S02]  /*4870*/  USEL UR5, UR14, UR8, !UP0 ;  /* 0x000000080e057287 */ /* 0x000fe4000c000000 */
[----:B------:R-:W-:Y:S02]  /*4880*/  UIMAD UR8, UR41, UR7, URZ ;  /* 0x00000007290872a4 */ /* 0x000fe4000f8e02ff */
[----:B------:R-:W-:Y:S03]  /*4890*/  UISETP.GE.AND UP0, UPT, UR6, UR4, UPT ;  /* 0x000000040600728c */ /* 0x000fe6000bf06270 */
[----:B------:R-:W-:Y:S01]  /*48a0*/  UMOV UR4, UR11 ;  /* 0x0000000b00047c82 */ /* 0x000fe20008000000 */
[----:B------:R-:W-:Y:S02]  /*48b0*/  UISETP.GE.OR UP0, UPT, UR5, UR8, UP0 ;  /* 0x000000080500728c */ /* 0x000fe40008706670 */
[----:B------:R-:W-:Y:S02]  /*48c0*/  USHF.R.U32.HI UR4, URZ, UR23, UR4 ;  /* 0x00000017ff047299 */ /* 0x000fe40008011604 */
[----:B------:R-:W-:Y:S02]  /*48d0*/  UIMAD.WIDE.U32 UR8, UR5, UR22, URZ ;  /* 0x00000016050872a5 */ /* 0x000fe4000f8e00ff */
[----:B------:R-:W-:Y:S04]  /*48e0*/  USEL UR10, UR6, UR4, !UP1 ;  /* 0x00000004060a7287 */ /* 0x000fe8000c800000 */
[----:B------:R-:W-:Y:S01]  /*48f0*/  UIADD3 UR11, UPT, UPT, -UR10, URZ, URZ ;  /* 0x000000ff0a0b7290 */ /* 0x000fe2000fffe1ff */
[----:B------:R-:W-:Y:S02]  /*4900*/  @!UP0 UMOV UR4, UR9 ;  /* 0x0000000900048c82 */ /* 0x000fe40008000000 */
[----:B------:R-:W-:Y:S02]  /*4910*/  @!UP0 USHF.R.U32.HI UR4, URZ, UR23, UR4 ;  /* 0x00000017ff048299 */ /* 0x000fe40008011604 */
[----:B------:R-:W-:Y:S02]  /*4920*/  UIMAD UR8, UR41, UR11, UR6 ;  /* 0x0000000b290872a4 */ /* 0x000fe4000f8e0206 */
[----:B------:R-:W-:Y:S02]  /*4930*/  @!UP0 USEL UR4, UR5, UR4, !UP1 ;  /* 0x0000000405048287 */ /* 0x000fe4000c800000 */
[----:B------:R-:W-:Y:S02]  /*4940*/  UISETP.NE.AND UP1, UPT, UR20, URZ, UPT ;  /* 0x000000ff1400728c */ /* 0x000fe4000bf25270 */
[----:B------:R-:W-:Y:S02]  /*4950*/  @!UP0 UIMAD UR8, UR7, UR8, UR4 ;  /* 0x00000008070882a4 */ /* 0x000fe4000f8e0204 */
[----:B------:R-:W-:Y:S02]  /*4960*/  @!UP0 UIADD3 UR9, UPT, UPT, UR10, -UR4, URZ ;  /* 0x800000040a098290 */ /* 0x000fe4000fffe0ff */
[----:B------:R-:W-:Y:S02]  /*4970*/  UIADD3 UR4, UPT, UPT, -UR5, URZ, URZ ;  /* 0x000000ff05047290 */ /* 0x000fe4000fffe1ff */
[----:B------:R-:W-:Y:S02]  /*4980*/  UIADD3 UR7, UPT, UPT, -UR6, URZ, URZ ;  /* 0x000000ff06077290 */ /* 0x000fe4000fffe1ff */
[----:B------:R-:W-:Y:S02]  /*4990*/  @!UP0 UIMAD UR6, UR9, UR41, UR5 ;  /* 0x00000029090682a4 */ /* 0x000fe4000f8e0205 */
[----:B------:R-:W-:Y:S02]  /*49a0*/  UIMAD UR14, UR15, UR4, UR14 ;  /* 0x000000040f0e72a4 */ /* 0x000fe4000f8e020e */
[----:B------:R-:W-:Y:S01]  /*49b0*/  UIMAD UR4, UR34, UR7, UR13 ;  /* 0x00000007220472a4 */ /* 0x000fe2000f8e020d */
[----:B------:R-:W-:Y:S02]  /*49c0*/  @!UP0 UMOV UR5, UR8 ;  /* 0x0000000800058c82 */ /* 0x000fe40008000000 */
[----:B------:R-:W-:Y:S02]  /*49d0*/  UIMAD UR14, UR5, UR15, UR14 ;  /* 0x0000000f050e72a4 */ /* 0x000fe4000f8e020e */
[----:B------:R-:W-:Y:S11]  /*49e0*/  UIMAD UR13, UR6, UR34, UR4 ;  /* 0x00000022060d72a4 */ /* 0x000ff6000f8e0204 */
[----:B------:R-:W-:Y:S01]  /*49f0*/  @!UPT UIADD3 URZ, UPT, UPT, URZ, URZ, URZ ;  /* 0x000000fffffff290 */ /* 0x000fe2000fffe0ff */
.L_x_79:
[----:B------:R-:W3:Y:S01]  /*4a00*/  @!UP3 LDCU.128 UR8, c[0x0][0xb10] ;  /* 0x00016200ff08b7ac */ /* 0x000ee20008000c00 */
[----:B------:R-:W-:Y:S02]  /*4a10*/  ISETP.NE.U32.AND P0, PT, RZ, UR30, PT ;  /* 0x0000001eff007c0c */ /* 0x000fe4000bf05070 */
[----:B------:R-:W-:Y:S02]  /*4a20*/  SHF.L.U32 R2, R11, 0x1f, RZ ;  /* 0x0000001f0b027819 */ /* 0x000fe400000006ff */
[----:B------:R-:W-:Y:S01]  /*4a30*/  ISETP.NE.AND.EX P0, PT, RZ, UR31, PT, P0 ;  /* 0x0000001fff007c0c */ /* 0x000fe2000bf05300 */
[----:B------:R-:W4:Y:S01]  /*4a40*/  @!UP3 LDCU UR5, c[0x0][0xb0c] ;  /* 0x00016180ff05b7ac */ /* 0x000f220008000800 */
[----:B---3--:R-:W-:Y:S07]  /*4a50*/  UIMAD.WIDE.U32 UR6, UR14, UR8, URZ ;  /* 0x000000080e0672a5 */ /* 0x008fee000f8e00ff */
[----:B------:R-:W-:Y:S01]  /*4a60*/  @!UP3 UMOV UR4, UR7 ;  /* 0x000000070004bc82 */ /* 0x000fe20008000000 */
[----:B----4-:R-:W-:Y:S02]  /*4a70*/  @!UP3 UISETP.NE.AND UP0, UPT, UR5, 0x1, UPT ;  /* 0x000000010500b88c */ /* 0x010fe4000bf05270 */
[----:B------:R-:W-:Y:S02]  /*4a80*/  @!UP3 USHF.R.U32.HI UR4, URZ, UR9, UR4 ;  /* 0x00000009ff04b299 */ /* 0x000fe40008011604 */
[----:B------:R-:W-:Y:S02]  /*4a90*/  UIMAD.WIDE.U32 UR6, UR13, UR11, URZ ;  /* 0x0000000b0d0672a5 */ /* 0x000fe4000f8e00ff */
[----:B------:R-:W-:Y:S02]  /*4aa0*/  @!UP3 USEL UR8, UR14, UR4, !UP0 ;  /* 0x000000040e08b287 */ /* 0x000fe4000c000000 */
[----:B------:R-:W-:Y:S03]  /*4ab0*/  @!UP3 UISETP.NE.AND UP0, UPT, UR10, 0x1, UPT ;  /* 0x000000010a00b88c */ /* 0x000fe6000bf05270 */
[----:B------:R-:W-:Y:S02]  /*4ac0*/  @!UP3 UMOV UR6, UR7 ;  /* 0x000000070006bc82 */ /* 0x000fe40008000000 */
[----:B------:R-:W3:Y:S02]  /*4ad0*/  @!UP3 LDCU UR4, c[0x0][0xb20] ;  /* 0x00016400ff04b7ac */ /* 0x000ee40008000800 */
[----:B---3--:R-:W-:Y:S04]  /*4ae0*/  @!UP3 USHF.R.U32.HI UR6, URZ, UR4, UR6 ;  /* 0x00000004ff06b299 */ /* 0x008fe80008011606 */
[----:B------:R-:W-:Y:S04]  /*4af0*/  @!UP3 USEL UR6, UR13, UR6, !UP0 ;  /* 0x000000060d06b287 */ /* 0x000fe8000c000000 */
[----:B------:R-:W-:Y:S02]  /*4b00*/  @!UP3 UIADD3 UR4, UPT, UPT, -UR8, UR6, URZ ;  /* 0x000000060804b290 */ /* 0x000fe4000fffe1ff */
[----:B------:R-:W-:Y:S02]  /*4b10*/  @!UP3 UIADD3 UR6, UPT, UPT, UR8, -UR6, URZ ;  /* 0x800000060806b290 */ /* 0x000fe4000fffe0ff */
[----:B------:R-:W-:Y:S02]  /*4b20*/  @!UP3 UIMAD UR14, UR4, UR5, UR14 ;  /* 0x00000005040eb2a4 */ /* 0x000fe4000f8e020e */
[----:B------:R-:W-:Y:S01]  /*4b30*/  @!UP3 UIMAD UR13, UR6, UR10, UR13 ;  /* 0x0000000a060db2a4 */ /* 0x000fe2000f8e020d */
[----:B------:R-:W-:Y:S11]  /*4b40*/  BRA.U UP4, `(.L_x_80) ;  /* 0x0000000104107547 */ /* 0x000ff6000b800000 */
[----:B------:R-:W-:Y:S04]  /*4b50*/  MOV R3, UR42 ;  /* 0x0000002a00037c02 */ /* 0x000fe80008000f00 */
[----:B------:R-:W-:Y:S04]  /*4b60*/  SHF.L.U32 R3, R3, 0x1f, RZ ;  /* 0x0000001f03037819 */ /* 0x000fe800000006ff */
[----:B------:R-:W3:Y:S02]  /*4b70*/  SYNCS.PHASECHK.TRANS64.TRYWAIT P1, [UR21+0x88], R3 ;  /* 0x00008803ff0075a7 */ /* 0x000ee40008021115 */
[----:B---3--:R-:W-:Y:S05]  /*4b80*/  @!P1 BRA `(.L_x_81) ;  /* 0x00000028007c9947 */ /* 0x008fea0003800000 */
.L_x_80:
[----:B------:R-:W-:Y:S05]  /*4b90*/  BRA.U !UP6, `(.L_x_82) ;  /* 0x000000010e387547 */ /* 0x000fea000b800000 */
[----:B------:R-:W-:Y:S01]  /*4ba0*/  UPLOP3.LUT UP1, UPT, UPT, UPT, UP5, 0x80, 0x8 ;  /* 0x000000000008789c */ /* 0x000fe20003f2f050 */
[----:B------:R-:W-:Y:S01]  /*4bb0*/  HFMA2 R53, -RZ, RZ, 0, 5.9604644775390625e-08 ;  /* 0x00000001ff357431 */ /* 0x000fe200000001ff */
[----:B------:R-:W2:Y:S04]  /*4bc0*/  LDCU.64 UR8, c[0x0][0x358] ;  /* 0x00006b00ff0877ac */ /* 0x000ea80008000a00 */
[----:B------:R-:W-:Y:S05]  /*4bd0*/  PLOP3.LUT P1, PT, PT, PT, UP1, 0x80, 0x8 ;  /* 0x000000000008781c */ /* 0x000fea0003f2f018 */
[----:B------:R-:W3:Y:S01]  /*4be0*/  @UP1 LDCU.64 UR4, c[0x0][0x888] ;  /* 0x00011100ff0417ac */ /* 0x000ee20008000a00 */
[----:B------:R-:W-:Y:S04]  /*4bf0*/  @UP1 UIMAD UR6, UR36, UR30, URZ ;  /* 0x0000001e240612a4 */ /* 0x000fe8000f8e02ff */
[----:B---3--:R-:W-:Y:S06]  /*4c00*/  @UP1 UIMAD.WIDE UR4, UR6, 0x4, UR4 ;  /* 0x00000004060418a5 */ /* 0x008fec000f8e0204 */
[----:B------:R-:W-:Y:S02]  /*4c10*/  IMAD.U32 R4, RZ, RZ, UR4 ;  /* 0x00000004ff047e24 */ /* 0x000fe4000f8e00ff */
[----:B------:R-:W-:Y:S05]  /*4c20*/  IMAD.U32 R5, RZ, RZ, UR5 ;  /* 0x00000005ff057e24 */ /* 0x000fea000f8e00ff */
[----:B--2---:R-:W2:Y:S02]  /*4c30*/  @P1 LDG.E R0, desc[UR8][R4.64] ;  /* 0x0000000804001981 */ /* 0x004ea4000c1e1900 */
[----:B--2---:R-:W-:Y:S01]  /*4c40*/  @P1 R2UR UR45, R0 ;  /* 0x00000000002d12ca */ /* 0x004fe200000e0000 */
[----:B------:R-:W-:Y:S05]  /*4c50*/  IMAD.MOV.U32 R0, RZ, RZ, 0x1 ;  /* 0x00000001ff007424 */ /* 0x000fea00078e00ff */
[----:B------:R-:W-:Y:S08]  /*4c60*/  @!P1 PRMT R53, R0, 0x7610, R53 ;  /* 0x0000761000359816 */ /* 0x000ff00000000035 */
[----:B------:R-:W3:Y:S02]  /*4c70*/  @!UP1 LDCU UR45, c[0x0][0x880] ;  /* 0x00011000ff2d97ac */ /* 0x000ee40008000800 */
.L_x_82:
[----:B---3--:R-:W-:Y:S01]  /*4c80*/  @!P0 FSETP.EQ.AND P2, PT, RZ, UR45, PT ;  /* 0x0000002dff008c0b */ /* 0x008fe2000bf42000 */
[----:B------:R-:W-:Y:S01]  /*4c90*/  @!UPT UIADD3 URZ, UPT, UPT, URZ, URZ, URZ ;  /* 0x000000fffffff290 */ /* 0x000fe2000fffe0ff */
[----:B------:R-:W-:Y:S11]  /*4ca0*/  @!P0 BRA `(.L_x_83) ;  /* 0x0000000000148947 */ /* 0x000ff60003800000 */
[----:B------:R-:W-:Y:S02]  /*4cb0*/  LOP3.LUT P0, RZ, R53, 0xff, RZ, 0xc0, !PT ;  /* 0x000000ff35ff7812 */ /* 0x000fe4000780c0ff */
[----:B------:R-:W-:Y:S04]  /*4cc0*/  PLOP3.LUT P2, PT, PT, PT, UP1, 0x80, 0x8 ;  /* 0x000000000008781c */ /* 0x000fe80003f4f018 */
[----:B------:R-:W-:Y:S07]  /*4cd0*/  PLOP3.LUT P2, PT, P2, PT, PT, 0x8, 0x80 ;  /* 0x000000000080781c */ /* 0x000fee000174e170 */
[----:B------:R-:W-:Y:S11]  /*4ce0*/  @P0 FSETP.EQ.AND P2, PT, RZ, UR45, PT ;  /* 0x0000002dff000c0b */ /* 0x000ff6000bf42000 */
[----:B------:R-:W-:Y:S02]  /*4cf0*/  @!UPT UIADD3 URZ, UPT, UPT, URZ, URZ, URZ ;  /* 0x000000fffffff290 */ /* 0x000fe4000fffe0ff */
.L_x_83:
[----:B------:R-:W3:Y:S01]  /*4d00*/  SYNCS.PHASECHK.TRANS64.TRYWAIT P0, [UR21+0x78], R2 ;  /* 0x00007802ff0075a7 */ /* 0x000ee20008001115 */
[----:B------:R-:W-:Y:S02]  /*4d10*/  ELECT P1, URZ, PT ;  /* 0x0000000000ff782f */ /* 0x000fe40003820000 */
[----:B------:R-:W-:Y:S01]  /*4d20*/  IADD3 R10, PT, PT, R10, 0x1, RZ ;  /* 0x000000010a0a7810 */ /* 0x000fe20007ffe0ff */
[----:B---3--:R-:W-:Y:S10]  /*4d30*/  @!P0 BRA `(.L_x_84) ;  /* 0x0000002800288947 */ /* 0x008ff40003800000 */
.L_x_138:
[----:B------:R-:W-:Y:S01]  /*4d40*/  UPLOP3.LUT UP4, UPT, UPT, UPT, UPT, 0x80, 0x8 ;  /* 0x000000000008789c */ /* 0x000fe20003f8f070 */
[----:B------:R-:W-:Y:S01]  /*4d50*/  PLOP3.LUT P1, PT, P2, P1, PT, 0xf2, 0x2f ;  /* 0x00000000002f781c */ /* 0x000fe20001723e72 */
[----:B------:R-:W-:Y:S01]  /*4d60*/  UMOV UR6, 0x0 ;  /* 0x0000000000067882 */ /* 0x000fe20000000000 */
[----:B------:R-:W-:Y:S01]  /*4d70*/  UMOV UR7, 0x10000000 ;  /* 0x1000000000077882 */ /* 0x000fe20000000000 */
[----:B------:R-:W-:Y:S01]  /*4d80*/  UMOV UR28, UR36 ;  /* 0x00000024001c7c82 */ /* 0x000fe20008000000 */
[----:B------:R-:W-:Y:S01]  /*4d90*/  UMOV UR20, UR36 ;  /* 0x0000002400147c82 */ /* 0x000fe20008000000 */
[----:B------:R-:W-:Y:S01]  /*4da0*/  UMOV UR12, UR36 ;  /* 0x00000024000c7c82 */ /* 0x000fe20008000000 */
[----:B------:R-:W-:Y:S01]  /*4db0*/  R2UR UR46, R55 ;  /* 0x00000000372e72ca */ /* 0x000fe200000e0000 */
[----:B------:R-:W-:Y:S01]  /*4dc0*/  UMOV UR36, UR29 ;  /* 0x0000001d00247c82 */ /* 0x000fe20008000000 */
[----:B------:R-:W-:Y:S02]  /*4dd0*/  R2UR UR44, R56 ;  /* 0x00000000382c72ca */ /* 0x000fe400000e0000 */
[----:B------:R-:W-:Y:S03]  /*4de0*/  LOP3.LUT R11, R11, 0x1, RZ, 0x3c, !PT ;  /* 0x000000010b0b7812 */ /* 0x000fe600078e3cff */
[----:B--2---:R-:W-:Y:S01]  /*4df0*/  @!P1 IADD3 R2, P0, PT, R12, 0x580, RZ ;  /* 0x000005800c029810 */ /* 0x004fe20007f1e0ff */
[----:B------:R-:W-:Y:S03]  /*4e00*/  VOTEU.ALL UP0, P1 ;  /* 0x0000000000ff7886 */ /* 0x000fe60000800000 */
[----:B------:R-:W-:Y:S01]  /*4e10*/  @!P1 R2UR UR5, R2 ;  /* 0x00000000020592ca */ /* 0x000fe200000e0000 */
[----:B------:R-:W-:Y:S01]  /*4e20*/  @!P1 IMAD.X R0, RZ, RZ, R13, P0 ;  /* 0x000000ffff009224 */ /* 0x000fe200000e060d */
[----:B------:R-:W-:Y:S01]  /*4e30*/  @!UP0 UIMAD UR26, UR48, 0x30, URZ ;  /* 0x00000030301a88a4 */ /* 0x000fe2000f8e02ff */
[----:B------:R-:W-:Y:S01]  /*4e40*/  ISETP.NE.AND P0, PT, R10, 0x2, PT ;  /* 0x000000020a00780c */ /* 0x000fe20003f05270 */
[----:B------:R-:W-:Y:S02]  /*4e50*/  @!UP0 USHF.L.U32 UR27, UR49, 0x6, URZ ;  /* 0x00000006311b8899 */ /* 0x000fe400080006ff */
[----:B------:R-:W-:Y:S01]  /*4e60*/  @!P1 R2UR UR4, R0 ;  /* 0x00000000000492ca */ /* 0x000fe200000e0000 */
[----:B------:R-:W-:Y:S01]  /*4e70*/  @!UP0 UIADD3 UR24, UPT, UPT, UR21, 0x180, URZ ;  /* 0x0000018015188890 */ /* 0x000fe2000fffe0ff */
[----:B------:R-:W-:Y:S01]  /*4e80*/  SEL R0, RZ, 0x1, P0 ;  /* 0x00000001ff007807 */ /* 0x000fe20000000000 */
[----:B------:R-:W-:Y:S01]  /*4e90*/  @!UP0 UIADD3 UR25, UPT, UPT, UR21, 0x70, URZ ;  /* 0x0000007015198890 */ /* 0x000fe2000fffe0ff */
[----:B------:R-:W-:Y:S01]  /*4ea0*/  SEL R10, R10, RZ, P0 ;  /* 0x000000ff0a0a7207 */ /* 0x000fe20000000000 */
[----:B------:R-:W-:Y:S01]  /*4eb0*/  @!UP0 UIADD3 UR16, UPT, UPT, UR21, 0x580, URZ ;  /* 0x0000058015108890 */ /* 0x000fe2000fffe0ff */
[----:B------:R-:W-:Y:S01]  /*4ec0*/  LOP3.LUT R9, R9, R0, RZ, 0x3c, !PT ;  /* 0x0000000009097212 */ /* 0x000fe200078e3cff */
[----:B------:R-:W-:Y:S01]  /*4ed0*/  IMAD.U32 R2, RZ, RZ, UR5 ;  /* 0x00000005ff027e24 */ /* 0x000fe2000f8e00ff */
[----:B------:R-:W-:Y:S02]  /*4ee0*/  @!UP0 UIADD3 UR8, UPT, UPT, UR21, 0x980, URZ ;  /* 0x0000098015088890 */ /* 0x000fe4000fffe0ff */
[----:B------:R-:W-:Y:S02]  /*4ef0*/  @!UP0 UIADD3 UR18, UPT, UPT, UR26, 0x10, URZ ;  /* 0x000000101a128890 */ /* 0x000fe4000fffe0ff */
[----:B------:R-:W-:Y:S01]  /*4f00*/  @!UP0 UIADD3 UR10, UPT, UPT, UR26, 0x20, URZ ;  /* 0x000000201a0a8890 */ /* 0x000fe2000fffe0ff */
[----:B------:R-:W-:Y:S01]  /*4f10*/  IMAD.U32 R3, RZ, RZ, UR4 ;  /* 0x00000004ff037e24 */ /* 0x000fe2000f8e00ff */
[----:B------:R-:W-:Y:S01]  /*4f20*/  @!P1 R2UR UR4, R2 ;  /* 0x00000000020492ca */ /* 0x000fe200000e0000 */
[----:B------:R-:W-:Y:S01]  /*4f30*/  VOTEU.ALL UP0, P1 ;  /* 0x0000000000ff7886 */ /* 0x000fe20000800000 */
[----:B------:R-:W-:Y:S01]  /*4f40*/  UMOV UR17, UR25 ;  /* 0x0000001900117c82 */ /* 0x000fe20008000000 */
[----:B------:R-:W-:Y:S01]  /*4f50*/  UMOV UR19, UR27 ;  /* 0x0000001b00137c82 */ /* 0x000fe20008000000 */
[----:B------:R-:W-:Y:S01]  /*4f60*/  @!P1 R2UR UR5, R3 ;  /* 0x00000000030592ca */ /* 0x000fe200000e0000 */
[----:B------:R-:W-:Y:S01]  /*4f70*/  UMOV UR9, UR25 ;  /* 0x0000001900097c82 */ /* 0x000fe20008000000 */
[----:B------:R-:W-:Y:S01]  /*4f80*/  UMOV UR11, UR27 ;  /* 0x0000001b000b7c82 */ /* 0x000fe20008000000 */
[----:B------:R-:W-:Y:S02]  /*4f90*/  UIADD3 UR48, UPT, UPT, UR13, UR46, URZ ;  /* 0x0000002e0d307290 */ /* 0x000fe4000fffe0ff */
[----:B------:R-:W-:Y:S08]  /*4fa0*/  UIADD3 UR49, UPT, UPT, UR14, UR44, URZ ;  /* 0x0000002c0e317290 */ /* 0x000ff0000fffe0ff */
[----:B------:R2:W-:Y:S01]  /*4fb0*/  @!UP0 UTMALDG.3D [UR24], [UR4], desc[UR6] ;  /* 0x00000618040085b4 */ /* 0x0005e20008011000 */
[----:B------:R-:W-:Y:S05]  /*4fc0*/  VOTEU.ALL UP0, P1 ;  /* 0x0000000000ff7886 */ /* 0x000fea0000800000 */
[----:B------:R2:W-:Y:S01]  /*4fd0*/  @!UP0 UTMALDG.3D [UR16], [UR4], desc[UR6] ;  /* 0x00000610040085b4 */ /* 0x0005e20008011000 */
[----:B------:R-:W-:Y:S05]  /*4fe0*/  VOTEU.ALL UP0, P1 ;  /* 0x0000000000ff7886 */ /* 0x000fea0000800000 */
[----:B------:R2:W-:Y:S01]  /*4ff0*/  @!UP0 UTMALDG.3D [UR8], [UR4], desc[UR6] ;  /* 0x00000608040085b4 */ /* 0x0005e20008011000 */
[----:B------:R2:W-:Y:S01]  /*5000*/  @!P1 SYNCS.ARRIVE.TRANS64.RED.A0TR RZ, [UR21+0x70], R8 ;  /* 0x00007008ffff99a7 */ /* 0x0005e20008300415 */
[----:B------:R-:W-:Y:S01]  /*5010*/  SYNCS.ARRIVE.TRANS64.RED.A1T0 RZ, [UR51], RZ ;  /* 0x000000ffffff79a7 */ /* 0x000fe20008100433 */
[----:B------:R-:W-:Y:S05]  /*5020*/  BRA.U UP2, `(.L_x_85) ;  /* 0xfffffff502387547 */ /* 0x000fea000b83ffff */
[----:B------:R-:W-:Y:S07]  /*5030*/  MOV R0, UR21 ;  /* 0x0000001500007c02 */ /* 0x000fee0008000f00 */
.L_x_86:
[----:B---3--:R-:W-:-:S04]  /*5040*/  SHF.L.U32 R2, R11, 0x1f, RZ ;  /* 0x0000001f0b027819 */ /* 0x008fc800000006ff */
[----:B------:R3:W4:Y:S03]  /*5050*/  SYNCS.PHASECHK.TRANS64.TRYWAIT P0, [R0+URZ+0x78], R2 ;  /* 0x00007802000075a7 */ /* 0x00072600080011ff */
[----:B----4-:R-:W-:Y:S05]  /*5060*/  @!P0 NANOSLEEP.SYNCS 0x989680 ;  /* 0x009896800000895d */ /* 0x010fea0003900000 */
[----:B------:R-:W4:Y:S02]  /*5070*/  @!P0 SYNCS.PHASECHK.TRANS64 P0, [R0+URZ+0x78], R2 ;  /* 0x00007802000085a7 */ /* 0x000f2400080010ff */
[----:B-12-4-:R-:W-:Y:S05]  /*5080*/  @P0 EXIT ;  /* 0x000000000000094d */ /* 0x016fea0003800000 */
[----:B------:R-:W-:Y:S05]  /*5090*/  BRA `(.L_x_86) ;  /* 0xfffffffc00e87947 */ /* 0x000fea000383ffff */
.L_x_77:
[----:B------:R-:W-:-:S06]  /*50a0*/  UISETP.GE.AND UP0, UPT, UR18, 0x4, UPT ;  /* 0x000000041200788c */ /* 0x000fcc000bf06270 */
[----:B------:R-:W-:-:S13]  /*50b0*/  PLOP3.LUT P0, PT, PT, PT, UP0, 0x80, 0x8 ;  /* 0x000000000008781c */ /* 0x000fda0003f0f008 */
[----:B-1----:R-:W-:Y:S05]  /*50c0*/  @!P0 EXIT ;  /* 0x000000000000894d */ /* 0x002fea0003800000 */
[----:B------:R-:W-:Y:S01]  /*50d0*/  BAR.SYNC.DEFER_BLOCKING 0x6, 0xa0 ;  /* 0x0182800000007b1d */ /* 0x000fe20000010000 */
[--C-:B------:R-:W-:Y:S01]  /*50e0*/  SHF.R.U32.HI R52, RZ, 0x4, R61.reuse ;  /* 0x00000004ff347819 */ /* 0x100fe2000001163d */
[C---:B------:R-:W-:Y:S01]  /*50f0*/  IMAD.U32 R2, R61.reuse, 0x10000, RZ ;  /* 0x000100003d027824 */ /* 0x040fe200078e00ff */
[----:B------:R-:W-:Y:S01]  /*5100*/  CS2R R58, SRZ ;  /* 0x00000000003a7805 */ /* 0x000fe2000001ff00 */
[----:B------:R-:W-:Y:S01]  /*5110*/  IMAD.SHL.U32 R3, R61, 0x10, RZ ;  /* 0x000000103d037824 */ /* 0x000fe200078e00ff */
[----:B------:R-:W-:Y:S01]  /*5120*/  LOP3.LUT R52, R52, 0x1, RZ, 0xc0, !PT ;  /* 0x0000000134347812 */ /* 0x000fe200078ec0ff */
[----:B------:R-:W-:Y:S02]  /*5130*/  UMOV UR46, 0x400 ;  /* 0x00000400002e7882 */ /* 0x000fe40000000000 */
[----:B------:R-:W1:Y:S01]  /*5140*/  LDC.64 R50, c[0x0][0x8b0] ;  /* 0x00022c00ff327b82 */ /* 0x000e620000000a00 */
[----:B------:R-:W-:Y:S01]  /*5150*/  ULEA UR46, UR51, UR46, 0x18 ;  /* 0x0000002e332e7291 */ /* 0x000fe2000f8ec0ff */
[----:B------:R-:W-:Y:S01]  /*5160*/  LOP3.LUT R3, R3, 0xf0, RZ, 0xc0, !PT ;  /* 0x000000f003037812 */ /* 0x000fe200078ec0ff */
[----:B------:R-:W-:Y:S01]  /*5170*/  IMAD.MOV.U32 R60, RZ, RZ, RZ ;  /* 0x000000ffff3c7224 */ /* 0x000fe200078e00ff */
[----:B------:R-:W-:Y:S01]  /*5180*/  LOP3.LUT R52, R52, 0x60, R61, 0xf8, !PT ;  /* 0x0000006034347812 */ /* 0x000fe200078ef83d */
[----:B------:R-:W-:Y:S01]  /*5190*/  IMAD.MOV.U32 R57, RZ, RZ, RZ ;  /* 0x000000ffff397224 */ /* 0x000fe200078e00ff */
[----:B------:R-:W-:Y:S01]  /*51a0*/  LOP3.LUT R2, R2, 0x600000, RZ, 0xc0, !PT ;  /* 0x0060000002027812 */ /* 0x000fe200078ec0ff */
[----:B------:R-:W2:Y:S01]  /*51b0*/  LDCU UR59, c[0x0][0x370] ;  /* 0x00006e00ff3b77ac */ /* 0x000ea20008000800 */
[----:B------:R-:W3:Y:S01]  /*51c0*/  LDC.64 R48, c[0x0][0x8a8] ;  /* 0x00022a00ff307b82 */ /* 0x000ee20000000a00 */
[----:B------:R-:W-:Y:S01]  /*51d0*/  IMAD R52, R52, 0x8, R3 ;  /* 0x0000000834347824 */ /* 0x000fe200078e0203 */
[----:B------:R-:W-:Y:S01]  /*51e0*/  LOP3.LUT R61, R61, 0x60, RZ, 0xc0, !PT ;  /* 0x000000603d3d7812 */ /* 0x000fe200078ec0ff */
[----:B------:R-:W4:Y:S01]  /*51f0*/  LDCU UR44, c[0x0][0xb0c] ;  /* 0x00016180ff2c77ac */ /* 0x000f220008000800 */
[----:B------:R-:W1:Y:S01]  /*5200*/  LDCU UR40, c[0x0][0xb30] ;  /* 0x00016600ff2877ac */ /* 0x000e620008000800 */
[----:B------:R-:W2:Y:S01]  /*5210*/  LDS R0, [UR46+0x140] ;  /* 0x0001402eff007984 */ /* 0x000ea20008000800 */
[----:B------:R-:W1:Y:S01]  /*5220*/  LDCU.64 UR56, c[0x0][0x888] ;  /* 0x00011100ff3877ac */ /* 0x000e620008000a00 */
[----:B------:R-:W1:Y:S01]  /*5230*/  LDCU.64 UR42, c[0x0][0xb28] ;  /* 0x00016500ff2a77ac */ /* 0x000e620008000a00 */
[----:B------:R-:W1:Y:S01]  /*5240*/  LDCU.64 UR62, c[0x0][0x890] ;  /* 0x00011200ff3e77ac */ /* 0x000e620008000a00 */
[----:B------:R-:W1:Y:S01]  /*5250*/  LDCU.128 UR52, c[0x0][0xb10] ;  /* 0x00016200ff3477ac */ /* 0x000e620008000c00 */
[----:B------:R-:W1:Y:S01]  /*5260*/  LDCU UR58, c[0x0][0x374] ;  /* 0x00006e80ff3a77ac */ /* 0x000e620008000800 */
[----:B------:R-:W-:Y:S01]  /*5270*/  UMOV UR39, URZ ;  /* 0x000000ff00277c82 */ /* 0x000fe20008000000 */
[----:B-12-4-:R-:W-:-:S07]  /*5280*/  IMAD.IADD R2, R0, 0x1, R2 ;  /* 0x0000000100027824 */ /* 0x016fce00078e0202 */
.L_x_101:
[----:B------:R-:W-:Y:S02]  /*5290*/  LEA R8, R57, UR46, 0x3 ;  /* 0x0000002e39087c11 */ /* 0x000fe4000f8e18ff */
[----:B------:R-:W-:Y:S02]  /*52a0*/  SHF.L.U32 R0, R59, 0x1f, RZ ;  /* 0x0000001f3b007819 */ /* 0x000fe400000006ff */
[----:B-1----:R-:W-:Y:S02]  /*52b0*/  LEA R4, R57, UR46, 0x4 ;  /* 0x0000002e39047c11 */ /* 0x002fe4000f8e20ff */
[----:B------:R-:W1:Y:S02]  /*52c0*/  SYNCS.PHASECHK.TRANS64.TRYWAIT P0, [R8+URZ+0x90], R0 ;  /* 0x00009000080075a7 */ /* 0x000e6400080011ff */
[----:B-12---:R-:W-:Y:S05]  /*52d0*/  @!P0 BRA `(.L_x_87) ;  /* 0x0000002000d88947 */ /* 0x006fea0003800000 */
.L_x_139:
[----:B------:R-:W2:Y:S01]  /*52e0*/  LDS.128 R4, [R4+0x120] ;  /* 0x0001200004047984 */ /* 0x000ea20000000c00 */
[----:B------:R-:W-:Y:S01]  /*52f0*/  UISETP.GE.AND UP0, UPT, UR41, 0x1, UPT ;  /* 0x000000012900788c */ /* 0x000fe2000bf06270 */
[----:B------:R-:W-:Y:S01]  /*5300*/  @!PT LDS RZ, [RZ] ;  /* 0x00000000fffff984 */ /* 0x000fe20000000800 */
[----:B------:R-:W-:Y:S01]  /*5310*/  @!PT LDS RZ, [RZ] ;  /* 0x00000000fffff984 */ /* 0x000fe20000000800 */
[----:B------:R-:W-:Y:S01]  /*5320*/  @!PT LDS RZ, [RZ] ;  /* 0x00000000fffff984 */ /* 0x000fe20000000800 */
[----:B------:R-:W-:Y:S01]  /*5330*/  @!PT LDS RZ, [RZ] ;  /* 0x00000000fffff984 */ /* 0x000fe20000000800 */
[----:B------:R4:W-:Y:S06]  /*5340*/  MEMBAR.ALL.CTA ;  /* 0x0000000000007992 */ /* 0x0009ec0000008000 */
[----:B----4-:R-:W4:Y:S01]  /*5350*/  FENCE.VIEW.ASYNC.S ;  /* 0x00000000000073c6 */ /* 0x010f220000000000 */
[----:B--2---:R-:W-:Y:S11]  /*5360*/  LOP3.LUT P0, RZ, R6, 0x1, RZ, 0xc0, !PT ;  /* 0x0000000106ff7812 */ /* 0x004ff6000780c0ff */
[----:B------:R-:W-:Y:S02]  /*5370*/  @!UPT UIADD3 URZ, UPT, UPT, URZ, URZ, URZ ;  /* 0x000000fffffff290 */ /* 0x000fe4000fffe0ff */
[----:B----4-:R-:W-:Y:S01]  /*5380*/  VOTEU.ANY UP1, P0 ;  /* 0x0000000000ff7886 */ /* 0x010fe20000020100 */
[----:B------:R-:W-:Y:S01]  /*5390*/  PLOP3.LUT P0, PT, PT, PT, UP1, 0x80, 0x8 ;  /* 0x000000000008781c */ /* 0x000fe20003f0f018 */
[----:B------:R-:W-:Y:S11]  /*53a0*/  UP2UR UR50, UPR, URZ, 0x2 ;  /* 0x00000002ff327883 */ /* 0x000ff60008000000 */
[----:B------:R-:W-:Y:S01]  /*53b0*/  @!UPT UIADD3 URZ, UPT, UPT, URZ, URZ, URZ ;  /* 0x000000fffffff290 */ /* 0x000fe2000fffe0ff */
[----:B-1----:R-:W-:Y:S02]  /*53c0*/  @P0 SHF.R.U32.HI R0, RZ, 0x10, R5 ;  /* 0x00000010ff000819 */ /* 0x002fe40000011605 */
        /* <DEDUP_REMOVED lines=12> */
[----:B------:R-:W2:Y:S01]  /*5490*/  LDCU UR12, c[0x0][0xb20] ;  /* 0x00016400ff0c77ac */ /* 0x000ea20008000800 */
[----:B------:R-:W-:Y:S02]  /*54a0*/  UIMAD.WIDE.U32 UR4, UR58, UR55, URZ ;  /* 0x000000373a0472a5 */ /* 0x000fe4000f8e00ff */
[----:B------:R-:W-:Y:S02]  /*54b0*/  UIMAD.WIDE.U32 UR6, UR59, UR52, URZ ;  /* 0x000000343b0672a5 */ /* 0x000fe4000f8e00ff */
[----:B------:R-:W-:Y:S02]  /*54c0*/  UISETP.NE.AND UP0, UPT, UR54, 0x1, UPT ;  /* 0x000000013600788c */ /* 0x000fe4000bf05270 */
[----:B------:R-:W-:Y:S02]  /*54d0*/  UIMAD.WIDE.U32 UR8, UR37, UR55, URZ ;  /* 0x00000037250872a5 */ /* 0x000fe4000f8e00ff */
[----:B------:R-:W-:Y:S02]  /*54e0*/  UISETP.NE.AND UP1, UPT, UR44, 0x1, UPT ;  /* 0x000000012c00788c */ /* 0x000fe4000bf25270 */
[----:B------:R-:W-:Y:S02]  /*54f0*/  UIMAD.WIDE.U32 UR10, UR38, UR52, URZ ;  /* 0x00000034260a72a5 */ /* 0x000fe4000f8e00ff */
[----:B------:R-:W-:Y:S01]  /*5500*/  UISETP.NE.AND UP2, UPT, UR41, 0x1, UPT ;  /* 0x000000012900788c */ /* 0x000fe2000bf45270 */
[----:B------:R-:W-:Y:S02]  /*5510*/  UMOV UR4, UR5 ;  /* 0x0000000500047c82 */ /* 0x000fe40008000000 */
[----:B--2---:R-:W-:Y:S03]  /*5520*/  USHF.R.U32.HI UR5, URZ, UR12, UR4 ;  /* 0x0000000cff057299 */ /* 0x004fe60008011604 */
[----:B------:R-:W-:Y:S02]  /*5530*/  UMOV UR4, UR7 ;  /* 0x0000000700047c82 */ /* 0x000fe40008000000 */
[----:B------:R-:W-:Y:S02]  /*5540*/  USHF.R.U32.HI UR7, URZ, UR53, UR4 ;  /* 0x00000035ff077299 */ /* 0x000fe40008011604 */
[----:B------:R-:W-:Y:S02]  /*5550*/  USEL UR4, UR58, UR5, !UP0 ;  /* 0x000000053a047287 */ /* 0x000fe4000c000000 */
[----:B------:R-:W-:Y:S01]  /*5560*/  USEL UR7, UR59, UR7, !UP1 ;  /* 0x000000073b077287 */ /* 0x000fe2000c800000 */
[----:B------:R-:W-:Y:S01]  /*5570*/  UMOV UR5, UR9 ;  /* 0x0000000900057c82 */ /* 0x000fe20008000000 */
[----:B------:R-:W-:Y:S02]  /*5580*/  UIMAD.WIDE.U32 UR8, UR4, UR42, URZ ;  /* 0x0000002a040872a5 */ /* 0x000fe4000f8e00ff */
[----:B------:R-:W-:Y:S03]  /*5590*/  USHF.R.U32.HI UR6, URZ, UR12, UR5 ;  /* 0x0000000cff067299 */ /* 0x000fe60008011605 */
[----:B------:R-:W-:Y:S01]  /*55a0*/  UMOV UR5, UR11 ;  /* 0x0000000b00057c82 */ /* 0x000fe20008000000 */
[----:B------:R-:W-:Y:S02]  /*55b0*/  UIMAD.WIDE.U32 UR10, UR7, UR42, URZ ;  /* 0x0000002a070a72a5 */ /* 0x000fe4000f8e00ff */
[----:B------:R-:W-:Y:S02]  /*55c0*/  USEL UR6, UR37, UR6, !UP0 ;  /* 0x0000000625067287 */ /* 0x000fe4000c000000 */
[----:B------:R-:W-:Y:S01]  /*55d0*/  USHF.R.U32.HI UR5, URZ, UR53, UR5 ;  /* 0x00000035ff057299 */ /* 0x000fe20008011605 */
[----:B------:R-:W-:Y:S02]  /*55e0*/  UMOV UR8, UR9 ;  /* 0x0000000900087c82 */ /* 0x000fe40008000000 */
[----:B------:R-:W-:Y:S01]  /*55f0*/  UMOV UR10, UR11 ;  /* 0x0000000b000a7c82 */ /* 0x000fe20008000000 */
[----:B------:R-:W-:Y:S02]  /*5600*/  @UP2 USHF.R.U32.HI UR4, URZ, UR43, UR8 ;  /* 0x0000002bff042299 */ /* 0x000fe40008011608 */
[----:B------:R-:W-:Y:S02]  /*5610*/  @UP2 USHF.R.U32.HI UR7, URZ, UR43, UR10 ;  /* 0x0000002bff072299 */ /* 0x000fe4000801160a */
[----:B------:R-:W-:Y:S02]  /*5620*/  UIMAD UR4, UR41, UR4, URZ ;  /* 0x00000004290472a4 */ /* 0x000fe4000f8e02ff */
[----:B------:R-:W-:Y:S02]  /*5630*/  UIMAD.WIDE.U32 UR10, UR6, UR42, URZ ;  /* 0x0000002a060a72a5 */ /* 0x000fe4000f8e00ff */
[----:B------:R-:W-:Y:S02]  /*5640*/  USEL UR5, UR38, UR5, !UP1 ;  /* 0x0000000526057287 */ /* 0x000fe4000c800000 */
[----:B------:R-:W-:Y:S02]  /*5650*/  UIMAD UR8, UR41, UR7, URZ ;  /* 0x00000007290872a4 */ /* 0x000fe4000f8e02ff */
[----:B------:R-:W-:Y:S03]  /*5660*/  UISETP.GE.AND UP0, UPT, UR6, UR4, UPT ;  /* 0x000000040600728c */ /* 0x000fe6000bf06270 */
[----:B------:R-:W-:Y:S01]  /*5670*/  UMOV UR4, UR11 ;  /* 0x0000000b00047c82 */ /* 0x000fe20008000000 */
[----:B------:R-:W-:Y:S02]  /*5680*/  UISETP.GE.OR UP0, UPT, UR5, UR8, UP0 ;  /* 0x000000080500728c */ /* 0x000fe40008706670 */
[----:B------:R-:W-:Y:S02]  /*5690*/  USHF.R.U32.HI UR4, URZ, UR43, UR4 ;  /* 0x0000002bff047299 */ /* 0x000fe40008011604 */
[----:B------:R-:W-:Y:S02]  /*56a0*/  UIMAD.WIDE.U32 UR8, UR5, UR42, URZ ;  /* 0x0000002a050872a5 */ /* 0x000fe4000f8e00ff */
[----:B------:R-:W-:Y:S02]  /*56b0*/  USEL UR11, UR6, UR4, !UP2 ;  /* 0x00000004060b7287 */ /* 0x000fe4000d000000 */
[----:B------:R-:W-:Y:S02]  /*56c0*/  UIADD3 UR8, UPT, UPT, -UR5, URZ, URZ ;  /* 0x000000ff05087290 */ /* 0x000fe4000fffe1ff */
[----:B------:R-:W-:Y:S01]  /*56d0*/  UIADD3 UR10, UPT, UPT, -UR11, URZ, URZ ;  /* 0x000000ff0b0a7290 */ /* 0x000fe2000fffe1ff */
[----:B------:R-:W-:Y:S01]  /*56e0*/  @!UP0 UMOV UR4, UR9 ;  /* 0x0000000900048c82 */ /* 0x000fe20008000000 */
[----:B------:R-:W-:Y:S02]  /*56f0*/  UIADD3 UR9, UPT, UPT, -UR6, URZ, URZ ;  /* 0x000000ff06097290 */ /* 0x000fe4000fffe1ff */
[----:B------:R-:W-:Y:S02]  /*5700*/  @!UP0 USHF.R.U32.HI UR4, URZ, UR43, UR4 ;  /* 0x0000002bff048299 */ /* 0x000fe40008011604 */
[----:B------:R-:W-:Y:S02]  /*5710*/  UIMAD UR10, UR41, UR10, UR6 ;  /* 0x0000000a290a72a4 */ /* 0x000fe4000f8e0206 */
[----:B------:R-:W-:Y:S04]  /*5720*/  @!UP0 USEL UR4, UR5, UR4, !UP2 ;  /* 0x0000000405048287 */ /* 0x000fe8000d000000 */
[----:B------:R-:W-:Y:S02]  /*5730*/  @!UP0 UIMAD UR10, UR7, UR10, UR4 ;  /* 0x0000000a070a82a4 */ /* 0x000fe4000f8e0204 */
[----:B------:R-:W-:Y:S02]  /*5740*/  @!UP0 UIADD3 UR11, UPT, UPT, UR11, -UR4, URZ ;  /* 0x800000040b0b8290 */ /* 0x000fe4000fffe0ff */
[----:B------:R-:W-:Y:S02]  /*5750*/  UIMAD UR7, UR44, UR8, UR38 ;  /* 0x000000082c0772a4 */ /* 0x000fe4000f8e0226 */
[----:B------:R-:W-:Y:S02]  /*5760*/  @!UP0 UIMAD UR6, UR11, UR41, UR5 ;  /* 0x000000290b0682a4 */ /* 0x000fe4000f8e0205 */
[----:B------:R-:W-:Y:S01]  /*5770*/  UIMAD UR4, UR54, UR9, UR37 ;  /* 0x00000009360472a4 */ /* 0x000fe2000f8e0225 */
[----:B------:R-:W-:Y:S02]  /*5780*/  @!UP0 UMOV UR5, UR10 ;  /* 0x0000000a00058c82 */ /* 0x000fe40008000000 */
[----:B------:R-:W-:Y:S02]  /*5790*/  UIMAD UR38, UR5, UR44, UR7 ;  /* 0x0000002c052672a4 */ /* 0x000fe4000f8e0207 */
[----:B------:R-:W-:Y:S11]  /*57a0*/  UIMAD UR37, UR6, UR54, UR4 ;  /* 0x00000036062572a4 */ /* 0x000ff6000f8e0204 */
[----:B------:R-:W-:Y:S01]  /*57b0*/  @!UPT UIADD3 URZ, UPT, UPT, URZ, URZ, URZ ;  /* 0x000000fffffff290 */ /* 0x000fe2000fffe0ff */
.L_x_88:
[----:B------:R-:W-:Y:S01]  /*57c0*/  UISETP.NE.AND UP0, UPT, UR40, 0x1, UPT ;  /* 0x000000012800788c */ /* 0x000fe2000bf05270 */
[----:B------:R-:W-:Y:S01]  /*57d0*/  ISETP.NE.U32.AND P1, PT, R50, RZ, PT ;  /* 0x000000ff3200720c */ /* 0x000fe20003f25070 */
[----:B------:R-:W-:Y:S02]  /*57e0*/  UISETP.NE.U32.AND UP3, UPT, UR62, URZ, UPT ;  /* 0x000000ff3e00728c */ /* 0x000fe4000bf65070 */
[----:B------:R-:W-:Y:S01]  /*57f0*/  UISETP.NE.AND UP4, UPT, UR61, URZ, UPT ;  /* 0x000000ff3d00728c */ /* 0x000fe2000bf85270 */
[----:B------:R-:W-:Y:S01]  /*5800*/  ISETP.NE.AND.EX P1, PT, R51, RZ, PT, P1 ;  /* 0x000000ff3300720c */ /* 0x000fe20003f25310 */
[----:B------:R-:W-:Y:S04]  /*5810*/  UISETP.NE.AND.EX UP3, UPT, UR63, URZ, UPT, UP3 ;  /* 0x000000ff3f00728c */ /* 0x000fe8000bf65330 */
[----:B------:R-:W-:Y:S01]  /*5820*/  PLOP3.LUT P2, PT, PT, PT, UP4, 0x80, 0x8 ;  /* 0x000000000008781c */ /* 0x000fe20003f4f048 */
[----:B------:R-:W2:Y:S01]  /*5830*/  @!UP0 LDCU.128 UR12, c[0x0][0xb10] ;  /* 0x00016200ff0c87ac */ /* 0x000ea20008000c00 */
[----:B------:R-:W4:Y:S01]  /*5840*/  @!UP0 LDCU UR5, c[0x0][0xb0c] ;  /* 0x00016180ff0587ac */ /* 0x000f220008000800 */
[----:B------:R-:W3:Y:S01]  /*5850*/  @!UP0 LDCU UR10, c[0x0][0xb20] ;  /* 0x00016400ff0a87ac */ /* 0x000ee20008000800 */
[----:B--2---:R-:W-:Y:S02]  /*5860*/  UIMAD.WIDE.U32 UR8, UR38, UR12, URZ ;  /* 0x0000000c260872a5 */ /* 0x004fe4000f8e00ff */
[----:B------:R-:W-:Y:S02]  /*5870*/  UIMAD.WIDE.U32 UR6, UR37, UR15, URZ ;  /* 0x0000000f250672a5 */ /* 0x000fe4000f8e00ff */
[----:B------:R-:W-:Y:S03]  /*5880*/  @!UP0 UISETP.NE.AND UP1, UPT, UR14, 0x1, UPT ;  /* 0x000000010e00888c */ /* 0x000fe6000bf25270 */
[----:B------:R-:W-:Y:S01]  /*5890*/  @!UP0 UMOV UR4, UR9 ;  /* 0x0000000900048c82 */ /* 0x000fe20008000000 */
[----:B----4-:R-:W-:Y:S02]  /*58a0*/  @!UP0 UISETP.NE.AND UP2, UPT, UR5, 0x1, UPT ;  /* 0x000000010500888c */ /* 0x010fe4000bf45270 */
[----:B------:R-:W-:Y:S01]  /*58b0*/  @!UP0 USHF.R.U32.HI UR4, URZ, UR13, UR4 ;  /* 0x0000000dff048299 */ /* 0x000fe20008011604 */
[----:B------:R-:W-:Y:S02]  /*58c0*/  @!UP0 UMOV UR6, UR7 ;  /* 0x0000000700068c82 */ /* 0x000fe40008000000 */
[----:B---3--:R-:W-:Y:S02]  /*58d0*/  @!UP0 USHF.R.U32.HI UR6, URZ, UR10, UR6 ;  /* 0x0000000aff068299 */ /* 0x008fe40008011606 */
[----:B------:R-:W-:Y:S02]  /*58e0*/  @!UP0 USEL UR7, UR38, UR4, !UP2 ;  /* 0x0000000426078287 */ /* 0x000fe4000d000000 */
[----:B------:R-:W-:Y:S04]  /*58f0*/  @!UP0 USEL UR6, UR37, UR6, !UP1 ;  /* 0x0000000625068287 */ /* 0x000fe8000c800000 */
[----:B------:R-:W-:Y:S02]  /*5900*/  @!UP0 UIADD3 UR4, UPT, UPT, -UR7, UR6, URZ ;  /* 0x0000000607048290 */ /* 0x000fe4000fffe1ff */
[----:B------:R-:W-:Y:S02]  /*5910*/  @!UP0 UIADD3 UR6, UPT, UPT, UR7, -UR6, URZ ;  /* 0x8000000607068290 */ /* 0x000fe4000fffe0ff */
[----:B------:R-:W-:Y:S02]  /*5920*/  @!UP0 UIMAD UR38, UR4, UR5, UR38 ;  /* 0x00000005042682a4 */ /* 0x000fe4000f8e0226 */
[----:B------:R-:W-:Y:S01]  /*5930*/  @!UP0 UIMAD UR37, UR6, UR14, UR37 ;  /* 0x0000000e062582a4 */ /* 0x000fe2000f8e0225 */
[----:B------:R-:W-:Y:S11]  /*5940*/  BRA.U !UP3, `(.L_x_89) ;  /* 0x000000010b407547 */ /* 0x000ff6000b800000 */
[----:B------:R-:W-:Y:S01]  /*5950*/  UISETP.NE.U32.AND UP0, UPT, UR56, URZ, UPT ;  /* 0x000000ff3800728c */ /* 0x000fe2000bf05070 */
[----:B------:R-:W-:Y:S01]  /*5960*/  HFMA2 R53, -RZ, RZ, 0, 5.9604644775390625e-08 ;  /* 0x00000001ff357431 */ /* 0x000fe200000001ff */
[----:B------:R-:W2:Y:S01]  /*5970*/  LDCU.64 UR8, c[0x0][0x358] ;  /* 0x00006b00ff0877ac */ /* 0x000ea20008000a00 */
[----:B-1----:R-:W-:Y:S01]  /*5980*/  IMAD.MOV.U32 R0, RZ, RZ, 0x1 ;  /* 0x00000001ff007424 */ /* 0x002fe200078e00ff */
[----:B------:R-:W-:Y:S06]  /*5990*/  UISETP.NE.AND.EX UP0, UPT, UR57, URZ, UPT, UP0 ;  /* 0x000000ff3900728c */ /* 0x000fec000bf05300 */
[----:B------:R-:W-:Y:S05]  /*59a0*/  PLOP3.LUT P0, PT, PT, PT, UP0, 0x80, 0x8 ;  /* 0x000000000008781c */ /* 0x000fea0003f0f008 */
[----:B------:R-:W1:Y:S01]  /*59b0*/  @UP0 LDCU.64 UR4, c[0x0][0x888] ;  /* 0x00011100ff0407ac */ /* 0x000e620008000a00 */
[----:B------:R-:W-:Y:S07]  /*59c0*/  @UP0 UIMAD UR6, UR36, UR62, URZ ;  /* 0x0000003e240602a4 */ /* 0x000fee000f8e02ff */
[----:B------:R-:W-:Y:S01]  /*59d0*/  @!P0 PRMT R53, R0, 0x7610, R53 ;  /* 0x0000761000358816 */ /* 0x000fe20000000035 */
[----:B-1----:R-:W-:Y:S06]  /*59e0*/  @UP0 UIMAD.WIDE UR4, UR6, 0x4, UR4 ;  /* 0x00000004060408a5 */ /* 0x002fec000f8e0204 */
[----:B------:R-:W-:Y:S02]  /*59f0*/  IMAD.U32 R4, RZ, RZ, UR4 ;  /* 0x00000004ff047e24 */ /* 0x000fe4000f8e00ff */
[----:B------:R-:W-:Y:S05]  /*5a00*/  IMAD.U32 R5, RZ, RZ, UR5 ;  /* 0x00000005ff057e24 */ /* 0x000fea000f8e00ff */
[----:B--2---:R-:W2:Y:S02]  /*5a10*/  @P0 LDG.E R4, desc[UR8][R4.64] ;  /* 0x0000000804040981 */ /* 0x004ea4000c1e1900 */
[----:B--2---:R-:W-:Y:S11]  /*5a20*/  @P0 R2UR UR45, R4 ;  /* 0x00000000042d02ca */ /* 0x004ff600000e0000 */
[----:B------:R-:W-:Y:S03]  /*5a30*/  @!UPT UIADD3 URZ, UPT, UPT, URZ, URZ, URZ ;  /* 0x000000fffffff290 */ /* 0x000fe6000fffe0ff */
[----:B------:R-:W2:Y:S02]  /*5a40*/  @!UP0 LDCU UR45, c[0x0][0x880] ;  /* 0x00011000ff2d87ac */ /* 0x000ea40008000800 */
.L_x_89:
[----:B------:R-:W-:Y:S05]  /*5a50*/  @!P1 BRA `(.L_x_90) ;  /* 0x0000000000249947 */ /* 0x000fea0003800000 */
[----:B------:R-:W-:Y:S01]  /*5a60*/  ISETP.NE.U32.AND P0, PT, R48, RZ, PT ;  /* 0x000000ff3000720c */ /* 0x000fe20003f05070 */
[----:B------:R-:W3:Y:S03]  /*5a70*/  LDCU.64 UR4, c[0x0][0x358] ;  /* 0x00006b00ff0477ac */ /* 0x000ee60008000a00 */
[----:B------:R-:W-:Y:S11]  /*5a80*/  ISETP.NE.AND.EX P0, PT, R49, RZ, PT, P0 ;  /* 0x000000ff3100720c */ /* 0x000ff60003f05300 */
[----:B------:R-:W-:Y:S02]  /*5a90*/  @!UPT UIADD3 URZ, UPT, UPT, URZ, URZ, URZ ;  /* 0x000000fffffff290 */ /* 0x000fe4000fffe0ff */
[----:B------:R-:W4:Y:S01]  /*5aa0*/  @P0 LDC.64 R4, c[0x0][0x8a8] ;  /* 0x00022a00ff040b82 */ /* 0x000f220000000a00 */
[----:B-1----:R-:W-:Y:S04]  /*5ab0*/  @P0 IMAD R0, R50, UR36, RZ ;  /* 0x0000002432000c24 */ /* 0x002fe8000f8e02ff */
[----:B----4-:R-:W-:Y:S05]  /*5ac0*/  @P0 IMAD.WIDE R4, R0, 0x4, R4 ;  /* 0x0000000400040825 */ /* 0x010fea00078e0204 */
[----:B---3-5:R3:W5:Y:S02]  /*5ad0*/  @P0 LDG.E R16, desc[UR4][R4.64] ;  /* 0x0000000404100981 */ /* 0x028764000c1e1900 */
[----:B---3--:R-:W4:Y:S02]  /*5ae0*/  @!P0 LDC R16, c[0x0][0x8a0] ;  /* 0x00022800ff108b82 */ /* 0x008f240000000800 */
.L_x_90:
[----:B------:R-:W-:Y:S01]  /*5af0*/  UISETP.NE.AND UP4, UPT, UR61, URZ, UPT ;  /* 0x000000ff3d00728c */ /* 0x000fe2000bf85270 */
[----:B--2---:R-:W-:Y:S01]  /*5b00*/  @P2 FSETP.NEU.AND P1, PT, RZ, UR45, PT ;  /* 0x0000002dff002c0b */ /* 0x004fe2000bf2d000 */
[----:B------:R-:W-:Y:S01]  /*5b10*/  UPLOP3.LUT UP2, UPT, UPT, UPT, UPT, 0x40, 0x4 ;  /* 0x000000000004789c */ /* 0x000fe20003f4e870 */
[----:B------:R-:W-:Y:S01]  /*5b20*/  @P2 LOP3.LUT P0, RZ, R53, 0xff, RZ, 0xc0, !PT ;  /* 0x000000ff35ff2812 */ /* 0x000fe2000780c0ff */
[----:B------:R-:W-:Y:S01]  /*5b30*/  ULEA UR47, UR39, UR46, 0x3 ;  /* 0x0000002e272f7291 */ /* 0x000fe2000f8e18ff */
[----:B------:R-:W-:Y:S01]  /*5b40*/  SHF.L.U32 R3, R60, 0x1f, RZ ;  /* 0x0000001f3c037819 */ /* 0x000fe200000006ff */
[----:B------:R-:W-:Y:S01]  /*5b50*/  VIADD R57, R57, 0x1 ;  /* 0x0000000139397836 */ /* 0x000fe20000000000 */
[----:B------:R-:W-:Y:S02]  /*5b60*/  CS2R R46, SRZ ;  /* 0x00000000002e7805 */ /* 0x000fe4000001ff00 */
[----:B------:R-:W-:Y:S02]  /*5b70*/  CS2R R22, SRZ ;  /* 0x0000000000167805 */ /* 0x000fe4000001ff00 */
[----:B------:R-:W-:Y:S01]  /*5b80*/  CS2R R18, SRZ ;  /* 0x0000000000127805 */ /* 0x000fe2000001ff00 */
[----:B------:R-:W2:Y:S01]  /*5b90*/  @UP4 LDCU.64 UR4, c[0x0][0x888] ;  /* 0x00011100ff0447ac */ /* 0x000ea20008000a00 */
[----:B------:R-:W-:Y:S02]  /*5ba0*/  @UP4 UPLOP3.LUT UP2, UPT, UPT, UPT, UP3, 0x80, 0x8 ;  /* 0x000000000008489c */ /* 0x000fe40003f4f030 */
[----:B--2---:R-:W-:Y:S04]  /*5bb0*/  @UP4 UISETP.NE.U32.AND UP0, UPT, UR4, URZ, UPT ;  /* 0x000000ff0400428c */ /* 0x004fe8000bf05070 */
[----:B------:R-:W-:Y:S03]  /*5bc0*/  @UP4 UISETP.NE.AND.EX UP1, UPT, UR5, URZ, UPT, UP0 ;  /* 0x000000ff0500428c */ /* 0x000fe6000bf25300 */
[----:B------:R-:W-:Y:S01]  /*5bd0*/  @P2 VOTEU.ANY UP0, P1 ;  /* 0x0000000000ff2886 */ /* 0x000fe20000800100 */
[----:B------:R-:W-:Y:S02]  /*5be0*/  @UP4 USEL UR4, URZ, 0xffffffff, UP0 ;  /* 0xffffffffff044887 */ /* 0x000fe40008000000 */
[----:B------:R-:W-:Y:S01]  /*5bf0*/  @UP4 USEL UR5, URZ, 0xffffffff, UP1 ;  /* 0xffffffffff054887 */ /* 0x000fe20008800000 */
[----:B------:R-:W-:Y:S01]  /*5c00*/  @P2 VOTEU.ANY UP0, P0 ;  /* 0x0000000000ff2886 */ /* 0x000fe20000000100 */
[----:B------:R-:W-:Y:S02]  /*5c10*/  PLOP3.LUT P2, PT, PT, PT, PT, 0x8, 0x80 ;  /* 0x000000000080781c */ /* 0x000fe40003f4e170 */
[----:B------:R-:W-:Y:S04]  /*5c20*/  @UP2 USEL UR4, UR5, UR4, !UP0 ;  /* 0x0000000405042287 */ /* 0x000fe8000c000000 */
[----:B------:R-:W-:Y:S04]  /*5c30*/  @UP4 ULOP3.LUT UR4, UR4, 0x1, URZ, 0xc0, !UPT ;  /* 0x0000000104044892 */ /* 0x000fe8000f8ec0ff */
[----:B------:R-:W-:Y:S06]  /*5c40*/  UISETP.NE.U32.OR UP0, UPT, UR4, 0x1, !UP4 ;  /* 0x000000010400788c */ /* 0x000fec000e705470 */
[----:B------:R-:W-:Y:S11]  /*5c50*/  PLOP3.LUT P0, PT, PT, PT, UP0, 0x80, 0x8 ;  /* 0x000000000008781c */ /* 0x000ff60003f0f008 */
[----:B------:R-:W-:Y:S02]  /*5c60*/  @!UPT UIADD3 URZ, UPT, UPT, URZ, URZ, URZ ;  /* 0x000000fffffff290 */ /* 0x000fe4000fffe0ff */
[----:B-1----:R-:W-:Y:S04]  /*5c70*/  @P0 SHF.L.U32 R0, R58, 0x1f, RZ ;  /* 0x0000001f3a000819 */ /* 0x002fe800000006ff */
[----:B------:R-:W1:Y:S01]  /*5c80*/  @P0 SYNCS.PHASECHK.TRANS64.TRYWAIT P1, [UR46+0x70], R0 ;  /* 0x00007000ff0005a7 */ /* 0x000e62000802112e */
[----:B------:R2:W3:Y:S01]  /*5c90*/  SYNCS.PHASECHK.TRANS64.TRYWAIT P3, [UR47+0xb0], R3 ;  /* 0x0000b003ff0075a7 */ /* 0x0004e2000806112f */
[----:B-1----:R-:W-:Y:S01]  /*5ca0*/  @P0 PLOP3.LUT P2, PT, P1, PT, PT, 0x8, 0x80 ;  /* 0x000000000080081c */ /* 0x002fe20000f4e170 */
[----:B------:R-:W-:Y:S01]  /*5cb0*/  @!UPT UIADD3 URZ, UPT, UPT, URZ, URZ, URZ ;  /* 0x000000fffffff290 */ /* 0x000fe2000fffe0ff */
[----:B--23--:R-:W-:Y:S11]  /*5cc0*/  BRA.U !UP0, `(.L_x_91) ;  /* 0x0000000108887547 */ /* 0x00cff6000b800000 */
[----:B------:R-:W-:Y:S02]  /*5cd0*/  FSETP.NEU.AND P1, PT, RZ, UR45, PT ;  /* 0x0000002dff007c0b */ /* 0x000fe4000bf2d000 */
[----:B------:R-:W-:Y:S01]  /*5ce0*/  LOP3.LUT P0, RZ, R53, 0xff, RZ, 0xc0, !PT ;  /* 0x000000ff35ff7812 */ /* 0x000fe2000780c0ff */
[----:B------:R-:W-:Y:S01]  /*5cf0*/  @!UPT UIADD3 URZ, UPT, UPT, URZ, URZ, URZ ;  /* 0x000000fffffff290 */ /* 0x000fe2000fffe0ff */
[----:B------:R-:W-:Y:S11]  /*5d00*/  @!P2 BRA `(.L_x_92) ;  /* 0x00000000000ca947 */ /* 0x000ff60003800000 */
[----:B------:R-:W-:Y:S04]  /*5d10*/  SHF.L.U32 R4, R58, 0x1f, RZ ;  /* 0x0000001f3a047819 */ /* 0x000fe800000006ff */
[----:B------:R-:W1:Y:S02]  /*5d20*/  SYNCS.PHASECHK.TRANS64.TRYWAIT P2, [UR46+0x70], R4 ;  /* 0x00007004ff0075a7 */ /* 0x000e64000804112e */
[----:B-1----:R-:W-:Y:S05]  /*5d30*/  @!P2 BRA `(.L_x_93) ;  /* 0x000000180054a947 */ /* 0x002fea0003800000 */
.L_x_92:
[----:B------:R-:W-:Y:S01]  /*5d40*/  UISETP.NE.U32.AND UP0, UPT, UR56, URZ, UPT ;  /* 0x000000ff3800728c */ /* 0x000fe2000bf05070 */
[----:B------:R-:W-:Y:S02]  /*5d50*/  CS2R R18, SRZ ;  /* 0x0000000000127805 */ /* 0x000fe4000001ff00 */
[----:B------:R-:W-:Y:S02]  /*5d60*/  CS2R R22, SRZ ;  /* 0x0000000000167805 */ /* 0x000fe4000001ff00 */
[----:B------:R-:W-:Y:S01]  /*5d70*/  CS2R R46, SRZ ;  /* 0x00000000002e7805 */ /* 0x000fe2000001ff00 */
[----:B------:R-:W-:Y:S01]  /*5d80*/  UISETP.NE.AND.EX UP0, UPT, UR57, URZ, UPT, UP0 ;  /* 0x000000ff3900728c */ /* 0x000fe2000bf05300 */
[----:B------:R-:W-:Y:S01]  /*5d90*/  LOP3.LUT R58, R58, 0x1, RZ, 0x3c, !PT ;  /* 0x000000013a3a7812 */ /* 0x000fe200078e3cff */
[----:B------:R-:W-:Y:S01]  /*5da0*/  VOTEU.ANY UP1, P1 ;  /* 0x0000000000ff7886 */ /* 0x000fe20000820100 */
[----:B------:R-:W-:Y:S02]  /*5db0*/  USEL UR4, URZ, 0xffffffff, UP1 ;  /* 0xffffffffff047887 */ /* 0x000fe40008800000 */
[----:B------:R-:W-:Y:S02]  /*5dc0*/  USEL UR5, URZ, 0xffffffff, UP0 ;  /* 0xffffffffff057887 */ /* 0x000fe40008000000 */
[----:B------:R-:W-:Y:S02]  /*5dd0*/  VOTEU.ANY UP0, P0 ;  /* 0x0000000000ff7886 */ /* 0x000fe40000000100 */
[----:B------:R-:W-:Y:S04]  /*5de0*/  @UP3 USEL UR4, UR5, UR4, !UP0 ;  /* 0x0000000405043287 */ /* 0x000fe8000c000000 */
[----:B------:R-:W-:Y:S04]  /*5df0*/  ULOP3.LUT UR4, UR4, 0x1, URZ, 0xc0, !UPT ;  /* 0x0000000104047892 */ /* 0x000fe8000f8ec0ff */
[----:B------:R-:W-:Y:S02]  /*5e00*/  UISETP.NE.U32.AND UP0, UPT, UR4, 0x1, UPT ;  /* 0x000000010400788c */ /* 0x000fe4000bf05070 */
[----:B------:R-:W-:Y:S04]  /*5e10*/  UIADD3 UR4, UPT, UPT, UR46, 0x78, URZ ;  /* 0x000000782e047890 */ /* 0x000fe8000fffe0ff */
[----:B------:R-:W-:Y:S01]  /*5e20*/  PLOP3.LUT P0, PT, PT, PT, UP0, 0x80, 0x8 ;  /* 0x000000000008781c */ /* 0x000fe20003f0f008 */
[----:B------:R-:W-:Y:S11]  /*5e30*/  UPRMT UR4, UR51, 0x654, UR4 ;  /* 0x0000065433047896 */ /* 0x000ff60008000004 */
[----:B------:R-:W-:Y:S01]  /*5e40*/  @!UPT UIADD3 URZ, UPT, UPT, URZ, URZ, URZ ;  /* 0x000000fffffff290 */ /* 0x000fe2000fffe0ff */
[----:B------:R2:W3:Y:S04]  /*5e50*/  @P0 LDS.64 R18, [R52+UR46+0x180] ;  /* 0x0001802e34120984 */ /* 0x0004e80008000a00 */
[----:B------:R2:W1:Y:S04]  /*5e60*/  @P0 LDS.64 R22, [R52+UR46+0x580] ;  /* 0x0005802e34160984 */ /* 0x0004680008000a00 */
[----:B------:R2:W1:Y:S01]  /*5e70*/  @P0 LDS.64 R46, [R52+UR46+0x980] ;  /* 0x0009802e342e0984 */ /* 0x0004620008000a00 */
[----:B------:R-:W-:Y:S01]  /*5e80*/  @!PT LDS RZ, [RZ] ;  /* 0x00000000fffff984 */ /* 0x000fe20000000800 */
[----:B------:R-:W-:Y:S01]  /*5e90*/  @!PT LDS RZ, [RZ] ;  /* 0x00000000fffff984 */ /* 0x000fe20000000800 */
[----:B------:R-:W-:Y:S01]  /*5ea0*/  @!PT LDS RZ, [RZ] ;  /* 0x00000000fffff984 */ /* 0x000fe20000000800 */
[----:B------:R-:W-:Y:S01]  /*5eb0*/  @!PT LDS RZ, [RZ] ;  /* 0x00000000fffff984 */ /* 0x000fe20000000800 */
[----:B------:R4:W-:Y:S06]  /*5ec0*/  MEMBAR.ALL.CTA ;  /* 0x0000000000007992 */ /* 0x0009ec0000008000 */
[----:B----4-:R-:W4:Y:S02]  /*5ed0*/  FENCE.VIEW.ASYNC.S ;  /* 0x00000000000073c6 */ /* 0x010f240000000000 */
[----:B----4-:R-:W-:Y:S01]  /*5ee0*/  SYNCS.ARRIVE.TRANS64.RED.A1T0 RZ, [UR4], RZ ;  /* 0x000000ffffff79a7 */ /* 0x010fe20008100404 */
.L_x_91:
[----:B------:R-:W-:Y:S05]  /*5ef0*/  @P3 BRA `(.L_x_94) ;  /* 0x0000000000083947 */ /* 0x000fea0003800000 */
[----:B------:R-:W4:Y:S02]  /*5f00*/  SYNCS.PHASECHK.TRANS64.TRYWAIT P0, [UR47+0xb0], R3 ;  /* 0x0000b003ff0075a7 */ /* 0x000f24000800112f */
[----:B----4-:R-:W-:Y:S05]  /*5f10*/  @!P0 BRA `(.L_x_95) ;  /* 0x0000001400f48947 */ /* 0x010fea0003800000 */
.L_x_94:
[----:B------:R-:W-:Y:S04]  /*5f20*/  ULEA.HI UR4, UR39, UR39, URZ, 0x1 ;  /* 0x0000002727047291 */ /* 0x000fe8000f8f08ff */
[----:B------:R-:W-:Y:S02]  /*5f30*/  USHF.R.U32.HI UR5, URZ, 0x1, UR4 ;  /* 0x00000001ff057899 */ /* 0x000fe40008011604 */
[----:B------:R-:W-:Y:S04]  /*5f40*/  ULOP3.LUT UR4, UR4, 0xffe, URZ, 0xc0, !UPT ;  /* 0x00000ffe04047892 */ /* 0x000fe8000f8ec0ff */
[----:B------:R-:W-:Y:S01]  /*5f50*/  UIADD3 UR4, UPT, UPT, -UR4, UR39, URZ ;  /* 0x0000002704047290 */ /* 0x000fe2000fffe1ff */
[----:B-1----:R-:W-:Y:S04]  /*5f60*/  IMAD.U32 R0, RZ, RZ, UR5 ;  /* 0x00000005ff007e24 */ /* 0x002fe8000f8e00ff */
[----:B------:R-:W-:Y:S01]  /*5f70*/  IMAD R0, R0, 0x30, R2 ;  /* 0x0000003000007824 */ /* 0x000fe200078e0202 */
[----:B------:R-:W-:Y:S05]  /*5f80*/  MOV R17, UR4 ;  /* 0x0000000400117c02 */ /* 0x000fea0008000f00 */
[----:B------:R-:W-:Y:S05]  /*5f90*/  IMAD R17, R17, 0x100000, R0 ;  /* 0x0010000011117824 */ /* 0x000fea00078e0200 */
[----:B------:R-:W-:Y:S04]  /*5fa0*/  SHF.R.U32.HI R0, RZ, 0x15, R17 ;  /* 0x00000015ff007819 */ /* 0x000fe80000011611 */
[----:B------:R-:W-:Y:S11]  /*5fb0*/  LOP3.LUT P0, RZ, R0, 0x3, R54, 0x48, !PT ;  /* 0x0000000300ff7812 */ /* 0x000ff60007804836 */
[----:B------:R-:W-:Y:S02]  /*5fc0*/  @!UPT UIADD3 URZ, UPT, UPT, URZ, URZ, URZ ;  /* 0x000000fffffff290 */ /* 0x000fe4000fffe0ff */
[----:B------:R-:W-:Y:S05]  /*5fd0*/  @!P0 BRA `(.L_x_96) ;  /* 0x0000000000408947 */ /* 0x000fea0003800000 */
[----:B------:R-:W1:Y:S01]  /*5fe0*/  LDCU.64 UR8, c[0x4][0x68] ;  /* 0x01000d00ff0877ac */ /* 0x000e620008000a00 */
[----:B------:R-:W-:Y:S01]  /*5ff0*/  MOV R15, 0x0 ;  /* 0x00000000000f7802 */ /* 0x000fe20000000f00 */
[----:B------:R-:W-:Y:S02]  /*6000*/  HFMA2 R12, -RZ, RZ, 0, 5.9604644775390625e-08 ;  /* 0x00000001ff0c7431 */ /* 0x000fe400000001ff */
[----:B------:R-:W-:Y:S02]  /*6010*/  IMAD.MOV.U32 R8, RZ, RZ, 0x192 ;  /* 0x00000192ff087424 */ /* 0x000fe400078e00ff */
[----:B------:R-:W-:Y:S01]  /*6020*/  IMAD.MOV.U32 R13, RZ, RZ, RZ ;  /* 0x000000ffff0d7224 */ /* 0x000fe200078e00ff */
[----:B------:R-:W2:Y:S01]  /*6030*/  LDCU.64 UR6, c[0x4][0x70] ;  /* 0x01000e00ff0677ac */ /* 0x000ea20008000a00 */
[----:B------:R-:W3:Y:S01]  /*6040*/  LDC.64 R14, c[0x4][R15] ;  /* 0x010000000f0e7b82 */ /* 0x000ee20000000a00 */
[----:B------:R-:W4:Y:S01]  /*6050*/  LDCU.64 UR4, c[0x4][0x8] ;  /* 0x01000100ff0477ac */ /* 0x000f220008000a00 */
[----:B-1----:R-:W-:Y:S01]  /*6060*/  MOV R5, UR9 ;  /* 0x0000000900057c02 */ /* 0x002fe20008000f00 */
[----:B------:R-:W-:Y:S01]  /*6070*/  IMAD.U32 R4, RZ, RZ, UR8 ;  /* 0x00000008ff047e24 */ /* 0x000fe2000f8e00ff */
[----:B--2---:R-:W-:Y:S01]  /*6080*/  MOV R7, UR7 ;  /* 0x0000000700077c02 */ /* 0x004fe20008000f00 */
[----:B------:R-:W-:Y:S01]  /*6090*/  IMAD.U32 R6, RZ, RZ, UR6 ;  /* 0x00000006ff067e24 */ /* 0x000fe2000f8e00ff */
[----:B----4-:R-:W-:Y:S01]  /*60a0*/  MOV R11, UR5 ;  /* 0x00000005000b7c02 */ /* 0x010fe20008000f00 */
[----:B------:R-:W-:Y:S02]  /*60b0*/  IMAD.U32 R10, RZ, RZ, UR4 ;  /* 0x00000004ff0a7e24 */ /* 0x000fe4000f8e00ff */
[----:B------:R-:W-:Y:S07]  /*60c0*/  LEPC R20, `(.L_x_96) ;  /* 0x000000001014794e */ /* 0x000fee0000000000 */
[----:B---3-5:R-:W-:Y:S05]  /*60d0*/  CALL.ABS.NOINC R14 ;  /* 0x000000000e007343 */ /* 0x028fea0003c00000 */
.L_x_96:
[----:B------:R-:W-:Y:S05]  /*60e0*/  WARPSYNC.ALL ;  /* 0x0000000000007948 */ /* 0x000fea0003800000 */
[C---:B------:R-:W-:Y:S01]  /*60f0*/  R2UR UR4, R17.reuse ;  /* 0x00000000110472ca */ /* 0x040fe200000e0000 */
[----:B------:R-:W-:Y:S05]  /*6100*/  VIADD R0, R17, 0x10 ;  /* 0x0000001011007836 */ /* 0x000fea0000000000 */
[----:B------:R-:W-:Y:S04]  /*6110*/  SHF.R.U32.HI R0, RZ, 0x15, R0 ;  /* 0x00000015ff007819 */ /* 0x000fe80000011600 */
[----:B------:R-:W-:Y:S03]  /*6120*/  LOP3.LUT P0, RZ, R0, 0x3, R54, 0x48, !PT ;  /* 0x0000000300ff7812 */ /* 0x000fe60007804836 */
[----:B------:R-:W1:Y:S01]  /*6130*/  LDTM.16dp32bit_t0_t15.x8 R32, tmem[UR4] ;  /* 0x00000004002079ee */ /* 0x000e620008980000 */
[----:B------:R-:W1:Y:S09]  /*6140*/  LDTM.16dp32bit_t16_t31.x8 R32, tmem[UR4+0x8] ;  /* 0x00000804002079ee */ /* 0x000e7200089a0000 */
[----:B-1----:R-:W-:Y:S05]  /*6150*/  @!P0 BRA `(.L_x_97) ;  /* 0x0000000000408947 */ /* 0x002fea0003800000 */
        /* <DEDUP_REMOVED lines=16> */
.L_x_97:
[----:B------:R-:W-:Y:S05]  /*6260*/  WARPSYNC.ALL ;  /* 0x0000000000007948 */ /* 0x000fea0003800000 */
[C---:B------:R-:W-:Y:S01]  /*6270*/  R2UR UR4, R17.reuse ;  /* 0x00000000110472ca */ /* 0x040fe200000e0000 */
[----:B------:R-:W-:Y:S05]  /*6280*/  VIADD R0, R17, 0x20 ;  /* 0x0000002011007836 */ /* 0x000fea0000000000 */
[----:B------:R-:W-:Y:S04]  /*6290*/  SHF.R.U32.HI R0, RZ, 0x15, R0 ;  /* 0x00000015ff007819 */ /* 0x000fe80000011600 */
[----:B------:R-:W-:Y:S03]  /*62a0*/  LOP3.LUT P0, RZ, R0, 0x3, R54, 0x48, !PT ;  /* 0x0000000300ff7812 */ /* 0x000fe60007804836 */
[----:B------:R-:W1:Y:S01]  /*62b0*/  LDTM.16dp32bit_t0_t15.x8 R24, tmem[UR4+0x10] ;  /* 0x00001004001879ee */ /* 0x000e620008980000 */
        /* <DEDUP_REMOVED lines=18> */
.L_x_98:
[----:B------:R-:W-:Y:S01]  /*63e0*/  ISETP.NE.AND P0, PT, R61, RZ, PT ;  /* 0x000000ff3d00720c */ /* 0x000fe20003f05270 */
[----:B------:R-:W-:Y:S05]  /*63f0*/  WARPSYNC.ALL ;  /* 0x0000000000007948 */ /* 0x000fea0003800000 */
[----:B------:R-:W-:Y:S01]  /*6400*/  R2UR UR4, R17 ;  /* 0x00000000110472ca */ /* 0x000fe200000e0000 */
[C---:B----45:R-:W-:Y:S01]  /*6410*/  FMUL R32, R16.reuse, R32 ;  /* 0x0000002010207220 */ /* 0x070fe20000400000 */
[----:B---3--:R-:W-:Y:S01]  /*6420*/  F2FP.F16.E4M3.UNPACK_B R4, R19 ;  /* 0x00000013ff04723e */ /* 0x008fe200020006ff */
[C---:B------:R-:W-:Y:S01]  /*6430*/  FMUL R33, R16.reuse, R33 ;  /* 0x0000002110217220 */ /* 0x040fe20000400000 */
[----:B------:R-:W-:Y:S01]  /*6440*/  F2FP.F16.E4M3.UNPACK_B R3, R18 ;  /* 0x00000012ff03723e */ /* 0x000fe200020006ff */
[C---:B------:R-:W-:Y:S01]  /*6450*/  FMUL R36, R16.reuse, R36 ;  /* 0x0000002410247220 */ /* 0x040fe20000400000 */
[----:B------:R-:W-:Y:S01]  /*6460*/  F2FP.F16.E4M3.UNPACK_B R18, R18.H1 ;  /* 0x00000012ff12723e */ /* 0x000fe200030006ff */
[--C-:B------:R-:W-:Y:S01]  /*6470*/  HADD2.F32 R14, -RZ, R4.reuse.H0_H0 ;  /* 0x20000004ff0e7230 */ /* 0x100fe20000004100 */
[----:B------:R-:W-:Y:S01]  /*6480*/  F2FP.F16.E4M3.UNPACK_B R5, R22 ;  /* 0x00000016ff05723e */ /* 0x000fe200020006ff */
[----:B------:R-:W-:Y:S01]  /*6490*/  HADD2.F32 R15, -RZ, R4.H1_H1 ;  /* 0x30000004ff0f7230 */ /* 0x000fe20000004100 */
[----:B------:R-:W-:Y:S01]  /*64a0*/  F2FP.F16.E4M3.UNPACK_B R19, R19.H1 ;  /* 0x00000013ff13723e */ /* 0x000fe200030006ff */
[--C-:B------:R-:W-:Y:S01]  /*64b0*/  HADD2.F32 R12, -RZ, R18.reuse.H0_H0 ;  /* 0x20000012ff0c7230 */ /* 0x100fe20000004100 */
[-C--:B------:R-:W-:Y:S01]  /*64c0*/  F2FP.F16.E4M3.UNPACK_B R4, R23.reuse ;  /* 0x00000017ff04723e */ /* 0x080fe200020006ff */
[----:B------:R-:W-:Y:S01]  /*64d0*/  HADD2.F32 R13, -RZ, R18.H1_H1 ;  /* 0x30000012ff0d7230 */ /* 0x000fe20000004100 */
[----:B------:R-:W-:Y:S01]  /*64e0*/  F2FP.F16.E4M3.UNPACK_B R42, R23.H1 ;  /* 0x00000017ff2a723e */ /* 0x000fe200030006ff */
[--C-:B------:R-:W-:Y:S02]  /*64f0*/  HADD2.F32 R17, -RZ, R19.reuse.H0_H0 ;  /* 0x20000013ff117230 */ /* 0x100fe40000004100 */
[C---:B------:R-:W-:Y:S01]  /*6500*/  FMUL R37, R16.reuse, R37 ;  /* 0x0000002510257220 */ /* 0x040fe20000400000 */
[----:B------:R-:W-:Y:S02]  /*6510*/  HADD2.F32 R18, -RZ, R19.H1_H1 ;  /* 0x30000013ff127230 */ /* 0x000fe40000004100 */
[C---:B------:R-:W-:Y:S01]  /*6520*/  FMUL R24, R16.reuse, R24 ;  /* 0x0000001810187220 */ /* 0x040fe20000400000 */
        /* <DEDUP_REMOVED lines=8> */
[----:B------:R-:W-:Y:S01]  /*65b0*/  LDTM.16dp32bit_t0_t15.x8 R4, tmem[UR4+0x20] ;  /* 0x00002004000479ee */ /* 0x000fe20008980000 */
[----:B------:R-:W1:Y:S01]  /*65c0*/  LDTM.16dp32bit_t16_t31.x8 R4, tmem[UR4+0x28] ;  /* 0x00002804000479ee */ /* 0x000e6200089a0000 */
[--C-:B------:R-:W-:Y:S01]  /*65d0*/  HADD2.F32 R0, -RZ, R3.reuse.H0_H0 ;  /* 0x20000003ff007230 */ /* 0x100fe20000004100 */
[----:B------:R-:W-:Y:S01]  /*65e0*/  NOP ;  /* 0x0000000000007918 */ /* 0x000fe20000000000 */
[----:B------:R-:W-:Y:S01]  /*65f0*/  HADD2.F32 R3, -RZ, R3.H1_H1 ;  /* 0x30000003ff037230 */ /* 0x000fe20000004100 */
[----:B------:R-:W-:Y:S01]  /*6600*/  UIADD3 UR4, UPT, UPT, UR47, 0xd0, URZ ;  /* 0x000000d02f047890 */ /* 0x000fe2000fffe0ff */
[----:B------:R-:W-:Y:S01]  /*6610*/  FMUL R35, R16, R35 ;  /* 0x0000002310237220 */ /* 0x000fe20000400000 */
[----:B------:R-:W-:Y:S01]  /*6620*/  FFMA R32, R0, UR45, R32 ;  /* 0x0000002d00207c23 */ /* 0x000fe20008000020 */
[----:B------:R-:W-:Y:S01]  /*6630*/  F2FP.F16.E4M3.UNPACK_B R22, R22.H1 ;  /* 0x00000016ff16723e */ /* 0x000fe200030006ff */
[----:B------:R-:W-:Y:S01]  /*6640*/  UPRMT UR4, UR51, 0x654, UR4 ;  /* 0x0000065433047896 */ /* 0x000fe20008000004 */
[----:B------:R-:W-:Y:S01]  /*6650*/  FFMA R33, R3, UR45, R33 ;  /* 0x0000002d03217c23 */ /* 0x000fe20008000021 */
[----:B------:R-:W-:Y:S01]  /*6660*/  FFMA R34, R12, UR45, R34 ;  /* 0x0000002d0c227c23 */ /* 0x000fe20008000022 */
[----:B------:R-:W-:Y:S01]  /*6670*/  FFMA R35, R13, UR45, R35 ;  /* 0x0000002d0d237c23 */ /* 0x000fe20008000023 */
[----:B------:R-:W-:Y:S01]  /*6680*/  FFMA R36, R14, UR45, R36 ;  /* 0x0000002d0e247c23 */ /* 0x000fe20008000024 */
[----:B------:R-:W-:Y:S01]  /*6690*/  FFMA R37, R15, UR45, R37 ;  /* 0x0000002d0f257c23 */ /* 0x000fe20008000025 */
[C---:B------:R-:W-:Y:S01]  /*66a0*/  FMUL R38, R16.reuse, R38 ;  /* 0x0000002610267220 */ /* 0x040fe20000400000 */
[----:B------:R-:W-:Y:S01]  /*66b0*/  F2FP.F16.E4M3.UNPACK_B R44, R46 ;  /* 0x0000002eff2c723e */ /* 0x000fe200020006ff */
[C---:B------:R-:W-:Y:S01]  /*66c0*/  FMUL R39, R16.reuse, R39 ;  /* 0x0000002710277220 */ /* 0x040fe20000400000 */
[--C-:B------:R-:W-:Y:S01]  /*66d0*/  HADD2.F32 R21, -RZ, R22.reuse.H0_H0 ;  /* 0x20000016ff157230 */ /* 0x100fe20000004100 */
[----:B-1----:R-:W-:Y:S01]  /*66e0*/  SYNCS.ARRIVE.TRANS64.RED.A1T0 RZ, [UR4], RZ ;  /* 0x000000ffffff79a7 */ /* 0x002fe20008100404 */
[----:B------:R-:W-:Y:S01]  /*66f0*/  F2FP.SATFINITE.E4M3.F32.PACK_AB_MERGE_C R34, R35, R34, RZ ;  /* 0x000000222322723e */ /* 0x000fe200048070ff */
[----:B------:R-:W-:Y:S01]  /*6700*/  FFMA R38, R17, UR45, R38 ;  /* 0x0000002d11267c23 */ /* 0x000fe20008000026 */
[----:B------:R-:W-:Y:S01]  /*6710*/  FMUL R26, R16, R26 ;  /* 0x0000001a101a7220 */ /* 0x000fe20000400000 */
[----:B------:R-:W-:Y:S02]  /*6720*/  HADD2.F32 R22, -RZ, R22.H1_H1 ;  /* 0x30000016ff167230 */ /* 0x000fe40000004100 */
[----:B------:R-:W-:Y:S01]  /*6730*/  FFMA R39, R18, UR45, R39 ;  /* 0x0000002d12277c23 */ /* 0x000fe20008000027 */
[----:B------:R-:W-:Y:S01]  /*6740*/  FMUL R27, R16, R27 ;  /* 0x0000001b101b7220 */ /* 0x000fe20000400000 */
[----:B------:R-:W-:Y:S01]  /*6750*/  FFMA R24, R19, UR45, R24 ;  /* 0x0000002d13187c23 */ /* 0x000fe20008000018 */
[----:B------:R-:W-:Y:S01]  /*6760*/  F2FP.F16.E4M3.UNPACK_B R46, R46.H1 ;  /* 0x0000002eff2e723e */ /* 0x000fe200030006ff */
[----:B------:R-:W-:Y:S01]  /*6770*/  FFMA R25, R20, UR45, R25 ;  /* 0x0000002d14197c23 */ /* 0x000fe20008000019 */
[--C-:B------:R-:W-:Y:S02]  /*6780*/  HADD2.F32 R41, -RZ, R42.reuse.H0_H0 ;  /* 0x2000002aff297230 */ /* 0x100fe40000004100 */
[----:B------:R-:W-:Y:S01]  /*6790*/  FFMA R26, R21, UR45, R26 ;  /* 0x0000002d151a7c23 */ /* 0x000fe2000800001a */
[----:B------:R-:W-:Y:S01]  /*67a0*/  FMUL R30, R16, R30 ;  /* 0x0000001e101e7220 */ /* 0x000fe20000400000 */
[----:B------:R-:W-:Y:S01]  /*67b0*/  HADD2.F32 R42, -RZ, R42.H1_H1 ;  /* 0x3000002aff2a7230 */ /* 0x000fe20000004100 */
[----:B------:R-:W-:Y:S01]  /*67c0*/  F2FP.F16.E4M3.UNPACK_B R3, R47 ;  /* 0x0000002fff03723e */ /* 0x000fe200020006ff */
[--C-:B------:R-:W-:Y:S02]  /*67d0*/  HADD2.F32 R43, -RZ, R44.reuse.H0_H0 ;  /* 0x2000002cff2b7230 */ /* 0x100fe40000004100 */
[----:B------:R-:W-:Y:S01]  /*67e0*/  FFMA R27, R22, UR45, R27 ;  /* 0x0000002d161b7c23 */ /* 0x000fe2000800001b */
[C---:B------:R-:W-:Y:S01]  /*67f0*/  FMUL R31, R16.reuse, R31 ;  /* 0x0000001f101f7220 */ /* 0x040fe20000400000 */
[----:B------:R-:W-:Y:S01]  /*6800*/  FFMA R28, R23, UR45, R28 ;  /* 0x0000002d171c7c23 */ /* 0x000fe2000800001c */
[----:B------:R-:W-:Y:S02]  /*6810*/  HADD2.F32 R44, -RZ, R44.H1_H1 ;  /* 0x3000002cff2c7230 */ /* 0x000fe40000004100 */
[----:B------:R-:W-:Y:S01]  /*6820*/  FMUL R4, R16, R4 ;  /* 0x0000000410047220 */ /* 0x000fe20000400000 */
[----:B------:R-:W-:Y:S01]  /*6830*/  F2FP.F16.E4M3.UNPACK_B R47, R47.H1 ;  /* 0x0000002fff2f723e */ /* 0x000fe200030006ff */
[----:B------:R-:W-:Y:S01]  /*6840*/  FFMA R29, R40, UR45, R29 ;  /* 0x0000002d281d7c23 */ /* 0x000fe2000800001d */
[C---:B------:R-:W-:Y:S01]  /*6850*/  FMUL R5, R16.reuse, R5 ;  /* 0x0000000510057220 */ /* 0x040fe20000400000 */
[--C-:B------:R-:W-:Y:S02]  /*6860*/  HADD2.F32 R45, -RZ, R46.reuse.H0_H0 ;  /* 0x2000002eff2d7230 */ /* 0x100fe40000004100 */
[----:B------:R-:W-:Y:S01]  /*6870*/  FFMA R30, R41, UR45, R30 ;  /* 0x0000002d291e7c23 */ /* 0x000fe2000800001e */
[----:B------:R-:W-:Y:S02]  /*6880*/  HADD2.F32 R46, -RZ, R46.H1_H1 ;  /* 0x3000002eff2e7230 */ /* 0x000fe40000004100 */
[----:B------:R-:W-:Y:S01]  /*6890*/  FMUL R6, R16, R6 ;  /* 0x0000000610067220 */ /* 0x000fe20000400000 */
[--C-:B------:R-:W-:Y:S02]  /*68a0*/  HADD2.F32 R0, -RZ, R3.reuse.H0_H0 ;  /* 0x20000003ff007230 */ /* 0x100fe40000004100 */
[----:B------:R-:W-:Y:S01]  /*68b0*/  FFMA R31, R42, UR45, R31 ;  /* 0x0000002d2a1f7c23 */ /* 0x000fe2000800001f */
[C---:B------:R-:W-:Y:S01]  /*68c0*/  FMUL R7, R16.reuse, R7 ;  /* 0x0000000710077220 */ /* 0x040fe20000400000 */
[----:B------:R-:W-:Y:S01]  /*68d0*/  FFMA R4, R43, UR45, R4 ;  /* 0x0000002d2b047c23 */ /* 0x000fe20008000004 */
[----:B------:R-:W-:Y:S02]  /*68e0*/  HADD2.F32 R3, -RZ, R3.H1_H1 ;  /* 0x30000003ff037230 */ /* 0x000fe40000004100 */
[----:B------:R-:W-:Y:S01]  /*68f0*/  FMUL R8, R16, R8 ;  /* 0x0000000810087220 */ /* 0x000fe20000400000 */
[----:B------:R-:W-:Y:S01]  /*6900*/  FFMA R5, R44, UR45, R5 ;  /* 0x0000002d2c057c23 */ /* 0x000fe20008000005 */
[C---:B------:R-:W-:Y:S01]  /*6910*/  FMUL R9, R16.reuse, R9 ;  /* 0x0000000910097220 */ /* 0x040fe20000400000 */
[--C-:B------:R-:W-:Y:S02]  /*6920*/  HADD2.F32 R12, -RZ, R47.reuse.H0_H0 ;  /* 0x2000002fff0c7230 */ /* 0x100fe40000004100 */
[----:B------:R-:W-:Y:S01]  /*6930*/  FFMA R6, R45, UR45, R6 ;  /* 0x0000002d2d067c23 */ /* 0x000fe20008000006 */
[----:B------:R-:W-:Y:S02]  /*6940*/  HADD2.F32 R13, -RZ, R47.H1_H1 ;  /* 0x3000002fff0d7230 */ /* 0x000fe40000004100 */
[----:B------:R-:W-:Y:S01]  /*6950*/  FMUL R10, R16, R10 ;  /* 0x0000000a100a7220 */ /* 0x000fe20000400000 */
[----:B------:R-:W-:Y:S01]  /*6960*/  FFMA R7, R46, UR45, R7 ;  /* 0x0000002d2e077c23 */ /* 0x000fe20008000007 */
[----:B------:R-:W-:Y:S01]  /*6970*/  FMUL R11, R16, R11 ;  /* 0x0000000b100b7220 */ /* 0x000fe20000400000 */
[----:B------:R-:W-:Y:S01]  /*6980*/  FFMA R8, R0, UR45, R8 ;  /* 0x0000002d00087c23 */ /* 0x000fe20008000008 */
[----:B------:R-:W-:Y:S01]  /*6990*/  FFMA R9, R3, UR45, R9 ;  /* 0x0000002d03097c23 */ /* 0x000fe20008000009 */
[----:B------:R-:W-:Y:S01]  /*69a0*/  FFMA R10, R12, UR45, R10 ;  /* 0x0000002d0c0a7c23 */ /* 0x000fe2000800000a */
[----:B------:R-:W-:Y:S01]  /*69b0*/  FFMA R11, R13, UR45, R11 ;  /* 0x0000002d0d0b7c23 */ /* 0x000fe2000800000b */
[----:B------:R-:W-:Y:S01]  /*69c0*/  F2FP.SATFINITE.E4M3.F32.PACK_AB_MERGE_C R26, R27, R26, RZ ;  /* 0x0000001a1b1a723e */ /* 0x000fe200048070ff */
[----:B------:R-:W-:Y:S01]  /*69d0*/  UIADD3 UR6, UPT, UPT, UR39, 0x1, URZ ;  /* 0x0000000127067890 */ /* 0x000fe2000fffe0ff */
[----:B------:R-:W-:Y:S01]  /*69e0*/  F2FP.SATFINITE.E4M3.F32.PACK_AB_MERGE_C R6, R7, R6, RZ ;  /* 0x000000060706723e */ /* 0x000fe200048070ff */
[----:B------:R-:W-:Y:S01]  /*69f0*/  BSSY.RECONVERGENT B0, `(.L_x_99) ;  /* 0x0000029000007945 */ /* 0x000fe20003800200 */
[----:B------:R-:W-:Y:S02]  /*6a00*/  F2FP.SATFINITE.E4M3.F32.PACK_AB_MERGE_C R38, R39, R38, RZ ;  /* 0x000000262726723e */ /* 0x000fe400048070ff */
[----:B------:R-:W-:Y:S02]  /*6a10*/  F2FP.SATFINITE.E4M3.F32.PACK_AB_MERGE_C R30, R31, R30, RZ ;  /* 0x0000001e1f1e723e */ /* 0x000fe400048070ff */
[----:B------:R-:W-:Y:S02]  /*6a20*/  F2FP.SATFINITE.E4M3.F32.PACK_AB_MERGE_C R10, R11, R10, RZ ;  /* 0x0000000a0b0a723e */ /* 0x000fe400048070ff */
[----:B------:R-:W-:Y:S02]  /*6a30*/  F2FP.SATFINITE.E4M3.F32.PACK_AB_MERGE_C R32, R33, R32, R34 ;  /* 0x000000202120723e */ /* 0x000fe40004807022 */
[----:B------:R-:W-:Y:S02]  /*6a40*/  F2FP.SATFINITE.E4M3.F32.PACK_AB_MERGE_C R24, R25, R24, R26 ;  /* 0x000000181918723e */ /* 0x000fe4000480701a */
[----:B------:R-:W-:Y:S02]  /*6a50*/  F2FP.SATFINITE.E4M3.F32.PACK_AB_MERGE_C R4, R5, R4, R6 ;  /* 0x000000040504723e */ /* 0x000fe40004807006 */
[----:B------:R-:W-:Y:S02]  /*6a60*/  F2FP.SATFINITE.E4M3.F32.PACK_AB_MERGE_C R33, R37, R36, R38 ;  /* 0x000000242521723e */ /* 0x000fe40004807026 */
[----:B------:R-:W-:Y:S02]  /*6a70*/  F2FP.SATFINITE.E4M3.F32.PACK_AB_MERGE_C R25, R29, R28, R30 ;  /* 0x0000001c1d19723e */ /* 0x000fe4000480701e */
[----:B------:R-:W-:Y:S01]  /*6a80*/  F2FP.SATFINITE.E4M3.F32.PACK_AB_MERGE_C R5, R9, R8, R10 ;  /* 0x000000080905723e */ /* 0x000fe2000480700a */
[----:B------:R1:W-:Y:S06]  /*6a90*/  STS.64 [R52+UR46+0xd80], R32 ;  /* 0x000d802034007988 */ /* 0x0003ec0008000a2e */
[----:B------:R1:W-:Y:S06]  /*6aa0*/  STS.64 [R52+UR46+0x1180], R24 ;  /* 0x0011801834007988 */ /* 0x0003ec0008000a2e */
[----:B------:R1:W-:Y:S01]  /*6ab0*/  STS.64 [R52+UR46+0x1580], R4 ;  /* 0x0015800434007988 */ /* 0x0003e20008000a2e */
[----:B------:R-:W-:Y:S01]  /*6ac0*/  @!PT LDS RZ, [RZ] ;  /* 0x00000000fffff984 */ /* 0x000fe20000000800 */
[----:B------:R-:W-:Y:S01]  /*6ad0*/  @!PT LDS RZ, [RZ] ;  /* 0x00000000fffff984 */ /* 0x000fe20000000800 */
[----:B------:R-:W-:Y:S01]  /*6ae0*/  @!PT LDS RZ, [RZ] ;  /* 0x00000000fffff984 */ /* 0x000fe20000000800 */
[----:B------:R-:W-:Y:S01]  /*6af0*/  @!PT LDS RZ, [RZ] ;  /* 0x00000000fffff984 */ /* 0x000fe20000000800 */
[----:B------:R3:W-:Y:S06]  /*6b00*/  MEMBAR.ALL.CTA ;  /* 0x0000000000007992 */ /* 0x0007ec0000008000 */
[----:B---3--:R-:W3:Y:S02]  /*6b10*/  FENCE.VIEW.ASYNC.S ;  /* 0x00000000000073c6 */ /* 0x008ee40000000000 */
[----:B---3--:R-:W-:Y:S06]  /*6b20*/  BAR.SYNC.DEFER_BLOCKING 0x1, 0x80 ;  /* 0x0042000000007b1d */ /* 0x008fec0000010000 */
[----:B------:R-:W-:Y:S05]  /*6b30*/  @P0 BRA `(.L_x_100) ;  /* 0x0000000000500947 */ /* 0x000fea0003800000 */
[----:B------:R-:W3:Y:S01]  /*6b40*/  LDCU.64 UR14, c[0x0][0x348] ;  /* 0x00006900ff0e77ac */ /* 0x000ee20008000a00 */
[----:B------:R-:W-:Y:S02]  /*6b50*/  UIMAD UR9, UR48, 0x30, URZ ;  /* 0x00000030300978a4 */ /* 0x000fe4000f8e02ff */
[----:B------:R-:W-:Y:S02]  /*6b60*/  USHF.L.U32 UR10, UR49, 0x6, URZ ;  /* 0x00000006310a7899 */ /* 0x000fe400080006ff */
[----:B------:R-:W-:Y:S01]  /*6b70*/  UIADD3 UR8, UPT, UPT, UR46, 0xd80, URZ ;  /* 0x00000d802e087890 */ /* 0x000fe2000fffe0ff */
[----:B------:R-:W-:Y:S01]  /*6b80*/  UMOV UR11, UR36 ;  /* 0x00000024000b7c82 */ /* 0x000fe20008000000 */
[----:B------:R-:W-:Y:S02]  /*6b90*/  UIADD3 UR16, UPT, UPT, UR46, 0x1180, URZ ;  /* 0x000011802e107890 */ /* 0x000fe4000fffe0ff */
[----:B------:R-:W-:Y:S01]  /*6ba0*/  UIADD3 UR17, UPT, UPT, UR9, 0x10, URZ ;  /* 0x0000001009117890 */ /* 0x000fe2000fffe0ff */
[----:B------:R-:W-:Y:S01]  /*6bb0*/  UMOV UR19, UR36 ;  /* 0x0000002400137c82 */ /* 0x000fe20008000000 */
[----:B------:R-:W-:Y:S01]  /*6bc0*/  UMOV UR18, UR10 ;  /* 0x0000000a00127c82 */ /* 0x000fe20008000000 */
[----:B------:R-:W-:Y:S02]  /*6bd0*/  UIADD3 UR12, UPT, UPT, UR46, 0x1580, URZ ;  /* 0x000015802e0c7890 */ /* 0x000fe4000fffe0ff */
[----:B---3--:R-:W-:Y:S02]  /*6be0*/  UIADD3 UR4, UP0, UPT, UR14, 0x680, URZ ;  /* 0x000006800e047890 */ /* 0x008fe4000ff1e0ff */
[----:B------:R-:W-:Y:S02]  /*6bf0*/  UIADD3 UR13, UPT, UPT, UR9, 0x20, URZ ;  /* 0x00000020090d7890 */ /* 0x000fe4000fffe0ff */
[----:B------:R-:W-:Y:S01]  /*6c00*/  UIADD3.X UR5, UPT, UPT, URZ, UR15, URZ, UP0, !UPT ;  /* 0x0000000fff057290 */ /* 0x000fe200087fe4ff */
[----:B------:R-:W-:Y:S02]  /*6c10*/  UMOV UR14, UR10 ;  /* 0x0000000a000e7c82 */ /* 0x000fe40008000000 */
[----:B------:R-:W-:Y:S06]  /*6c20*/  UMOV UR15, UR36 ;  /* 0x00000024000f7c82 */ /* 0x000fec0008000000 */
[----:B------:R3:W-:Y:S01]  /*6c30*/  UTMASTG.3D [UR8], [UR4] ;  /* 0x00000008040073b5 */ /* 0x0007e20008010000 */
[----:B------:R3:W-:Y:S01]  /*6c40*/  UTMASTG.3D [UR16], [UR4] ;  /* 0x00000010040073b5 */ /* 0x0007e20008010000 */
[----:B------:R3:W-:Y:S01]  /*6c50*/  UTMASTG.3D [UR12], [UR4] ;  /* 0x0000000c040073b5 */ /* 0x0007e20008010000 */
[----:B------:R0:W-:Y:S01]  /*6c60*/  UTMACMDFLUSH ;  /* 0x00000000000079b7 */ /* 0x0001e20000000000 */
[----:B---3--:R-:W-:Y:S04]  /*6c70*/  DEPBAR.LE SB0, 0x0 ;  /* 0x000080000000791a */ /* 0x008fe80000000000 */
.L_x_100:
[----:B------:R-:W-:Y:S05]  /*6c80*/  BSYNC.RECONVERGENT B0 ;  /* 0x0000000000007941 */ /* 0x000fea0003800200 */
.L_x_99:
[----:B------:R-:W-:Y:S01]  /*6c90*/  R2UR UR4, R56 ;  /* 0x00000000380472ca */ /* 0x000fe200000e0000 */
[----:B------:R-:W-:Y:S01]  /*6ca0*/  UISETP.NE.AND UP1, UPT, UR50, URZ, UPT ;  /* 0x000000ff3200728c */ /* 0x000fe2000bf25270 */
[----:B------:R-:W-:Y:S01]  /*6cb0*/  R2UR UR5, R55 ;  /* 0x00000000370572ca */ /* 0x000fe200000e0000 */
[----:B------:R-:W-:Y:S01]  /*6cc0*/  UISETP.NE.AND UP0, UPT, UR6, 0x4, UPT ;  /* 0x000000040600788c */ /* 0x000fe2000bf05270 */
[----:B------:R-:W-:Y:S01]  /*6cd0*/  BAR.SYNC.DEFER_BLOCKING 0x1, 0x80 ;  /* 0x0042000000007b1d */ /* 0x000fe20000010000 */
[C---:B------:R-:W-:Y:S02]  /*6ce0*/  ISETP.NE.AND P0, PT, R57.reuse, 0x2, PT ;  /* 0x000000023900780c */ /* 0x040fe40003f05270 */
[----:B------:R-:W-:Y:S02]  /*6cf0*/  USEL UR39, UR6, URZ, UP0 ;  /* 0x000000ff06277287 */ /* 0x000fe40008000000 */
[----:B------:R-:W-:Y:S02]  /*6d00*/  SEL R0, RZ, 0x1, P0 ;  /* 0x00000001ff007807 */ /* 0x000fe40000000000 */
[----:B------:R-:W-:Y:S02]  /*6d10*/  SEL R57, R57, RZ, P0 ;  /* 0x000000ff39397207 */ /* 0x000fe40000000000 */
[----:B------:R-:W-:Y:S01]  /*6d20*/  UIADD3 UR49, UPT, UPT, UR38, UR4, URZ ;  /* 0x0000000426317290 */ /* 0x000fe2000fffe0ff */
[----:B------:R-:W-:Y:S01]  /*6d30*/  LOP3.LUT R59, R59, R0, RZ, 0x3c, !PT ;  /* 0x000000003b3b7212 */ /* 0x000fe200078e3cff */
[----:B------:R-:W-:Y:S02]  /*6d40*/  USEL UR4, URZ, 0x1, UP0 ;  /* 0x00000001ff047887 */ /* 0x000fe40008000000 */
[----:B------:R-:W-:Y:S04]  /*6d50*/  UIADD3 UR48, UPT, UPT, UR37, UR5, URZ ;  /* 0x0000000525307290 */ /* 0x000fe8000fffe0ff */
[----:B------:R-:W-:Y:S01]  /*6d60*/  LOP3.LUT R60, R60, UR4, RZ, 0x3c, !PT ;  /* 0x000000043c3c7c12 */ /* 0x000fe2000f8e3cff */
[----:B------:R-:W-:Y:S01]  /*6d70*/  UMOV UR36, UR60 ;  /* 0x0000003c00247c82 */ /* 0x000fe20008000000 */
[----:B------:R-:W-:Y:S06]  /*6d80*/  BRA.U UP1, `(.L_x_101) ;  /* 0xffffffe501407547 */ /* 0x000fec000b83ffff */
[----:B------:R-:W-:Y:S05]  /*6d90*/  EXIT ;  /* 0x000000000000794d */ /* 0x000fea0003800000 */
.L_x_24:
[----:B---3--:R3:W4:Y:S02]  /*6da0*/  SYNCS.PHASECHK.TRANS64.TRYWAIT P0, [R0+URZ+0x100], R2 ;  /* 0x00010002000075a7 */ /* 0x00872400080011ff */
[----:B----4-:R-:W-:Y:S05]  /*6db0*/  @!P0 NANOSLEEP.SYNCS 0x989680 ;  /* 0x009896800000895d */ /* 0x010fea0003900000 */
[----:B------:R-:W4:Y:S02]  /*6dc0*/  @!P0 SYNCS.PHASECHK.TRANS64 P0, [R0+URZ+0x100], R2 ;  /* 0x00010002000085a7 */ /* 0x000f2400080010ff */
[----:B----4-:R-:W-:Y:S05]  /*6dd0*/  @!P0 BRA `(.L_x_24) ;  /* 0xfffffffc00f08947 */ /* 0x010fea000383ffff */
[----:B------:R-:W-:Y:S05]  /*6de0*/  BRA `(.L_x_102) ;  /* 0xffffffa800a47947 */ /* 0x000fea000383ffff */
.L_x_27:
[----:B--2---:R-:W-:-:S07]  /*6df0*/  MOV R0, UR33 ;  /* 0x0000002100007c02 */ /* 0x004fce0008000f00 */
.L_x_103:
[----:B--2---:R2:W3:Y:S02]  /*6e00*/  SYNCS.PHASECHK.TRANS64.TRYWAIT P0, [R0+URZ+0x38], R3 ;  /* 0x00003803000075a7 */ /* 0x0044e400080011ff */
[----:B---3--:R-:W-:Y:S05]  /*6e10*/  @!P0 NANOSLEEP.SYNCS 0x989680 ;  /* 0x009896800000895d */ /* 0x008fea0003900000 */
[----:B------:R-:W3:Y:S02]  /*6e20*/  @!P0 SYNCS.PHASECHK.TRANS64 P0, [R0+URZ+0x38], R3 ;  /* 0x00003803000085a7 */ /* 0x000ee400080010ff */
[----:B---3--:R-:W-:Y:S05]  /*6e30*/  @!P0 BRA `(.L_x_103) ;  /* 0xfffffffc00f08947 */ /* 0x008fea000383ffff */
[----:B------:R-:W-:Y:S05]  /*6e40*/  BRA `(.L_x_26) ;  /* 0xffffffa800ec7947 */ /* 0x000fea000383ffff */
.L_x_34:
[----:B-1----:R-:W-:-:S07]  /*6e50*/  MOV R0, UR33 ;  /* 0x0000002100007c02 */ /* 0x002fce0008000f00 */
.L_x_104:
[----:B-1----:R1:W2:Y:S02]  /*6e60*/  SYNCS.PHASECHK.TRANS64.TRYWAIT P0, [R0+URZ+0x38], R3 ;  /* 0x00003803000075a7 */ /* 0x0022a400080011ff */
[----:B--2---:R-:W-:Y:S05]  /*6e70*/  @!P0 NANOSLEEP.SYNCS 0x989680 ;  /* 0x009896800000895d */ /* 0x004fea0003900000 */
[----:B------:R-:W2:Y:S02]  /*6e80*/  @!P0 SYNCS.PHASECHK.TRANS64 P0, [R0+URZ+0x38], R3 ;  /* 0x00003803000085a7 */ /* 0x000ea400080010ff */
[----:B--2---:R-:W-:Y:S05]  /*6e90*/  @!P0 BRA `(.L_x_104) ;  /* 0xfffffffc00f08947 */ /* 0x004fea000383ffff */
[----:B------:R-:W-:Y:S05]  /*6ea0*/  BRA `(.L_x_33) ;  /* 0xffffffac00dc7947 */ /* 0x000fea000383ffff */
.L_x_39:
[----:B-1----:R1:W2:Y:S02]  /*6eb0*/  SYNCS.PHASECHK.TRANS64.TRYWAIT P0, [R3+URZ+0x90], R0 ;  /* 0x00009000030075a7 */ /* 0x0022a400080011ff */
[----:B--2---:R-:W-:Y:S05]  /*6ec0*/  @!P0 NANOSLEEP.SYNCS 0x989680 ;  /* 0x009896800000895d */ /* 0x004fea0003900000 */
[----:B------:R-:W2:Y:S02]  /*6ed0*/  @!P0 SYNCS.PHASECHK.TRANS64 P0, [R3+URZ+0x90], R0 ;  /* 0x00009000030085a7 */ /* 0x000ea400080010ff */
[----:B--2---:R-:W-:Y:S05]  /*6ee0*/  @!P0 BRA `(.L_x_39) ;  /* 0xfffffffc00f08947 */ /* 0x004fea000383ffff */
[----:B------:R-:W-:Y:S05]  /*6ef0*/  BRA `(.L_x_105) ;  /* 0xffffffb000ac7947 */ /* 0x000fea000383ffff */
.L_x_43:
[----:B------:R-:W-:-:S07]  /*6f00*/  MOV R0, UR4 ;  /* 0x0000000400007c02 */ /* 0x000fce0008000f00 */
.L_x_106:
[----:B-1----:R1:W2:Y:S02]  /*6f10*/  SYNCS.PHASECHK.TRANS64.TRYWAIT P0, [R0+URZ], R2 ;  /* 0x00000002000075a7 */ /* 0x0022a400080011ff */
[----:B--2---:R-:W-:Y:S05]  /*6f20*/  @!P0 NANOSLEEP.SYNCS 0x989680 ;  /* 0x009896800000895d */ /* 0x004fea0003900000 */
[----:B------:R-:W2:Y:S02]  /*6f30*/  @!P0 SYNCS.PHASECHK.TRANS64 P0, [R0+URZ], R2 ;  /* 0x00000002000085a7 */ /* 0x000ea400080010ff */
[----:B--2---:R-:W-:Y:S05]  /*6f40*/  @!P0 BRA `(.L_x_106) ;  /* 0xfffffffc00f08947 */ /* 0x004fea000383ffff */
[----:B------:R-:W-:Y:S05]  /*6f50*/  BRA `(.L_x_107) ;  /* 0xffffffb800587947 */ /* 0x000fea000383ffff */
.L_x_44:
[----:B------:R-:W-:-:S07]  /*6f60*/  MOV R0, UR5 ;  /* 0x0000000500007c02 */ /* 0x000fce0008000f00 */
.L_x_108:
[----:B-1----:R1:W2:Y:S02]  /*6f70*/  SYNCS.PHASECHK.TRANS64.TRYWAIT P0, [R0+URZ], R3 ;  /* 0x00000003000075a7 */ /* 0x0022a400080011ff */
[----:B--2---:R-:W-:Y:S05]  /*6f80*/  @!P0 NANOSLEEP.SYNCS 0x989680 ;  /* 0x009896800000895d */ /* 0x004fea0003900000 */
[----:B------:R-:W2:Y:S02]  /*6f90*/  @!P0 SYNCS.PHASECHK.TRANS64 P0, [R0+URZ], R3 ;  /* 0x00000003000085a7 */ /* 0x000ea400080010ff */
[----:B--2---:R-:W-:Y:S05]  /*6fa0*/  @!P0 BRA `(.L_x_108) ;  /* 0xfffffffc00f08947 */ /* 0x004fea000383ffff */
[----:B------:R-:W-:Y:S05]  /*6fb0*/  BRA `(.L_x_109) ;  /* 0xffffffb800647947 */ /* 0x000fea000383ffff */
.L_x_45:
[----:B------:R-:W-:-:S07]  /*6fc0*/  MOV R0, UR5 ;  /* 0x0000000500007c02 */ /* 0x000fce0008000f00 */
.L_x_110:
[----:B-1----:R1:W2:Y:S02]  /*6fd0*/  SYNCS.PHASECHK.TRANS64.TRYWAIT P0, [R0+URZ], R3 ;  /* 0x00000003000075a7 */ /* 0x0022a400080011ff */
[----:B--2---:R-:W-:Y:S05]  /*6fe0*/  @!P0 NANOSLEEP.SYNCS 0x989680 ;  /* 0x009896800000895d */ /* 0x004fea0003900000 */
[----:B------:R-:W2:Y:S02]  /*6ff0*/  @!P0 SYNCS.PHASECHK.TRANS64 P0, [R0+URZ], R3 ;  /* 0x00000003000085a7 */ /* 0x000ea400080010ff */
[----:B--2---:R-:W-:Y:S05]  /*7000*/  @!P0 BRA `(.L_x_110) ;  /* 0xfffffffc00f08947 */ /* 0x004fea000383ffff */
[----:B------:R-:W-:Y:S05]  /*7010*/  BRA `(.L_x_111) ;  /* 0xffffffb800707947 */ /* 0x000fea000383ffff */
.L_x_46:
[----:B------:R-:W-:-:S07]  /*7020*/  MOV R0, UR5 ;  /* 0x0000000500007c02 */ /* 0x000fce0008000f00 */
.L_x_112:
[----:B-1----:R1:W2:Y:S02]  /*7030*/  SYNCS.PHASECHK.TRANS64.TRYWAIT P0, [R0+URZ], R3 ;  /* 0x00000003000075a7 */ /* 0x0022a400080011ff */
[----:B--2---:R-:W-:Y:S05]  /*7040*/  @!P0 NANOSLEEP.SYNCS 0x989680 ;  /* 0x009896800000895d */ /* 0x004fea0003900000 */
[----:B------:R-:W2:Y:S02]  /*7050*/  @!P0 SYNCS.PHASECHK.TRANS64 P0, [R0+URZ], R3 ;  /* 0x00000003000085a7 */ /* 0x000ea400080010ff */
[----:B--2---:R-:W-:Y:S05]  /*7060*/  @!P0 BRA `(.L_x_112) ;  /* 0xfffffffc00f08947 */ /* 0x004fea000383ffff */
[----:B------:R-:W-:Y:S05]  /*7070*/  BRA `(.L_x_113) ;  /* 0xffffffb8007c7947 */ /* 0x000fea000383ffff */
.L_x_47:
[----:B------:R-:W-:-:S07]  /*7080*/  MOV R0, UR5 ;  /* 0x0000000500007c02 */ /* 0x000fce0008000f00 */
.L_x_114:
[----:B-1----:R1:W2:Y:S02]  /*7090*/  SYNCS.PHASECHK.TRANS64.TRYWAIT P0, [R0+URZ], R3 ;  /* 0x00000003000075a7 */ /* 0x0022a400080011ff */
[----:B--2---:R-:W-:Y:S05]  /*70a0*/  @!P0 NANOSLEEP.SYNCS 0x989680 ;  /* 0x009896800000895d */ /* 0x004fea0003900000 */
[----:B------:R-:W2:Y:S02]  /*70b0*/  @!P0 SYNCS.PHASECHK.TRANS64 P0, [R0+URZ], R3 ;  /* 0x00000003000085a7 */ /* 0x000ea400080010ff */
[----:B--2---:R-:W-:Y:S05]  /*70c0*/  @!P0 BRA `(.L_x_114) ;  /* 0xfffffffc00f08947 */ /* 0x004fea000383ffff */
[----:B------:R-:W-:Y:S05]  /*70d0*/  BRA `(.L_x_115) ;  /* 0xffffffb800887947 */ /* 0x000fea000383ffff */
.L_x_48:
[----:B------:R-:W-:-:S07]  /*70e0*/  MOV R0, UR5 ;  /* 0x0000000500007c02 */ /* 0x000fce0008000f00 */
.L_x_116:
[----:B-1----:R1:W2:Y:S02]  /*70f0*/  SYNCS.PHASECHK.TRANS64.TRYWAIT P0, [R0+URZ], R3 ;  /* 0x00000003000075a7 */ /* 0x0022a400080011ff */
[----:B--2---:R-:W-:Y:S05]  /*7100*/  @!P0 NANOSLEEP.SYNCS 0x989680 ;  /* 0x009896800000895d */ /* 0x004fea0003900000 */
[----:B------:R-:W2:Y:S02]  /*7110*/  @!P0 SYNCS.PHASECHK.TRANS64 P0, [R0+URZ], R3 ;  /* 0x00000003000085a7 */ /* 0x000ea400080010ff */
[----:B--2---:R-:W-:Y:S05]  /*7120*/  @!P0 BRA `(.L_x_116) ;  /* 0xfffffffc00f08947 */ /* 0x004fea000383ffff */
[----:B------:R-:W-:Y:S05]  /*7130*/  BRA `(.L_x_117) ;  /* 0xffffffb800947947 */ /* 0x000fea000383ffff */
.L_x_51:
[----:B--2---:R2:W3:Y:S02]  /*7140*/  SYNCS.PHASECHK.TRANS64.TRYWAIT P0, [R2+URZ+0xf0], R4 ;  /* 0x0000f004020075a7 */ /* 0x0044e400080011ff */
[----:B---3--:R-:W-:Y:S05]  /*7150*/  @!P0 NANOSLEEP.SYNCS 0x989680 ;  /* 0x009896800000895d */ /* 0x008fea0003900000 */
[----:B------:R-:W3:Y:S02]  /*7160*/  @!P0 SYNCS.PHASECHK.TRANS64 P0, [R2+URZ+0xf0], R4 ;  /* 0x0000f004020085a7 */ /* 0x000ee400080010ff */
[----:B---3--:R-:W-:Y:S05]  /*7170*/  @!P0 BRA `(.L_x_51) ;  /* 0xfffffffc00f08947 */ /* 0x008fea000383ffff */
[----:B------:R-:W-:Y:S05]  /*7180*/  BRA `(.L_x_118) ;  /* 0xffffffb800f07947 */ /* 0x000fea000383ffff */
.L_x_52:
[----:B------:R-:W-:-:S07]  /*7190*/  MOV R2, UR4 ;  /* 0x0000000400027c02 */ /* 0x000fce0008000f00 */
.L_x_119:
[----:B--2---:R2:W3:Y:S02]  /*71a0*/  SYNCS.PHASECHK.TRANS64.TRYWAIT P0, [R2+URZ+0xa0], R5 ;  /* 0x0000a005020075a7 */ /* 0x0044e400080011ff */
[----:B---3--:R-:W-:Y:S05]  /*71b0*/  @!P0 NANOSLEEP.SYNCS 0x989680 ;  /* 0x009896800000895d */ /* 0x008fea0003900000 */
[----:B------:R-:W3:Y:S02]  /*71c0*/  @!P0 SYNCS.PHASECHK.TRANS64 P0, [R2+URZ+0xa0], R5 ;  /* 0x0000a005020085a7 */ /* 0x000ee400080010ff */
[----:B---3--:R-:W-:Y:S05]  /*71d0*/  @!P0 BRA `(.L_x_119) ;  /* 0xfffffffc00f08947 */ /* 0x008fea000383ffff */
[----:B------:R-:W-:Y:S05]  /*71e0*/  BRA `(.L_x_120) ;  /* 0xffffffbc00007947 */ /* 0x000fea000383ffff */
.L_x_53:
[----:B--2---:R2:W3:Y:S02]  /*71f0*/  SYNCS.PHASECHK.TRANS64.TRYWAIT P1, [R2+URZ+0x90], R4 ;  /* 0x00009004020075a7 */ /* 0x0044e400080211ff */
[----:B---3--:R-:W-:Y:S05]  /*7200*/  @!P1 NANOSLEEP.SYNCS 0x989680 ;  /* 0x009896800000995d */ /* 0x008fea0003900000 */
[----:B------:R-:W3:Y:S02]  /*7210*/  @!P1 SYNCS.PHASECHK.TRANS64 P1, [R2+URZ+0x90], R4 ;  /* 0x00009004020095a7 */ /* 0x000ee400080210ff */
[----:B---3--:R-:W-:Y:S05]  /*7220*/  @!P1 BRA `(.L_x_53) ;  /* 0xfffffffc00f09947 */ /* 0x008fea000383ffff */
[----:B------:R-:W-:Y:S05]  /*7230*/  BRA `(.L_x_121) ;  /* 0xffffffbc00307947 */ /* 0x000fea000383ffff */
.L_x_56:
[----:B------:R-:W-:-:S07]  /*7240*/  MOV R0, UR4 ;  /* 0x0000000400007c02 */ /* 0x000fce0008000f00 */
.L_x_122:
[----:B--2---:R2:W3:Y:S02]  /*7250*/  SYNCS.PHASECHK.TRANS64.TRYWAIT P0, [R0+URZ+0xa0], R2 ;  /* 0x0000a002000075a7 */ /* 0x0044e400080011ff */
[----:B---3--:R-:W-:Y:S05]  /*7260*/  @!P0 NANOSLEEP.SYNCS 0x989680 ;  /* 0x009896800000895d */ /* 0x008fea0003900000 */
[----:B------:R-:W3:Y:S02]  /*7270*/  @!P0 SYNCS.PHASECHK.TRANS64 P0, [R0+URZ+0xa0], R2 ;  /* 0x0000a002000085a7 */ /* 0x000ee400080010ff */
[----:B---3--:R-:W-:Y:S05]  /*7280*/  @!P0 BRA `(.L_x_122) ;  /* 0xfffffffc00f08947 */ /* 0x008fea000383ffff */
[----:B------:R-:W-:Y:S05]  /*7290*/  BRA `(.L_x_55) ;  /* 0xffffffbc00847947 */ /* 0x000fea000383ffff */
.L_x_63:
[----:B-1----:R1:W2:Y:S02]  /*72a0*/  SYNCS.PHASECHK.TRANS64.TRYWAIT P1, [R0+URZ+0x90], R2 ;  /* 0x00009002000075a7 */ /* 0x0022a400080211ff */
[----:B--2---:R-:W-:Y:S05]  /*72b0*/  @!P1 NANOSLEEP.SYNCS 0x989680 ;  /* 0x009896800000995d */ /* 0x004fea0003900000 */
[----:B------:R-:W2:Y:S02]  /*72c0*/  @!P1 SYNCS.PHASECHK.TRANS64 P1, [R0+URZ+0x90], R2 ;  /* 0x00009002000095a7 */ /* 0x000ea400080210ff */
[----:B--2---:R-:W-:Y:S05]  /*72d0*/  @!P1 BRA `(.L_x_63) ;  /* 0xfffffffc00f09947 */ /* 0x004fea000383ffff */
[----:B------:R-:W-:Y:S05]  /*72e0*/  BRA `(.L_x_123) ;  /* 0xffffffc400187947 */ /* 0x000fea000383ffff */
.L_x_64:
[----:B------:R-:W-:-:S07]  /*72f0*/  MOV R2, UR47 ;  /* 0x0000002f00027c02 */ /* 0x000fce0008000f00 */
.L_x_124:
[----:B-1----:R1:W2:Y:S02]  /*7300*/  SYNCS.PHASECHK.TRANS64.TRYWAIT P0, [R2+URZ+0xd0], R0 ;  /* 0x0000d000020075a7 */ /* 0x0022a400080011ff */
[----:B--2---:R-:W-:Y:S05]  /*7310*/  @!P0 NANOSLEEP.SYNCS 0x989680 ;  /* 0x009896800000895d */ /* 0x004fea0003900000 */
[----:B------:R-:W2:Y:S02]  /*7320*/  @!P0 SYNCS.PHASECHK.TRANS64 P0, [R2+URZ+0xd0], R0 ;  /* 0x0000d000020085a7 */ /* 0x000ea400080010ff */
[----:B--2---:R-:W-:Y:S05]  /*7330*/  @!P0 BRA `(.L_x_124) ;  /* 0xfffffffc00f08947 */ /* 0x004fea000383ffff */
[----:B------:R-:W-:Y:S05]  /*7340*/  BRA `(.L_x_125) ;  /* 0xffffffc400647947 */ /* 0x000fea000383ffff */
.L_x_67:
[----:B------:R-:W-:Y:S07]  /*7350*/  MOV R0, UR7 ;  /* 0x0000000700007c02 */ /* 0x000fee0008000f00 */
.L_x_126:
[----:B-1----:R1:W2:Y:S02]  /*7360*/  SYNCS.PHASECHK.TRANS64.TRYWAIT P0, [R0+URZ], R2 ;  /* 0x00000002000075a7 */ /* 0x0022a400080011ff */
[----:B--2---:R-:W-:Y:S05]  /*7370*/  @!P0 NANOSLEEP.SYNCS 0x989680 ;  /* 0x009896800000895d */ /* 0x004fea0003900000 */
[----:B------:R-:W2:Y:S02]  /*7380*/  @!P0 SYNCS.PHASECHK.TRANS64 P0, [R0+URZ], R2 ;  /* 0x00000002000085a7 */ /* 0x000ea400080010ff */
[----:B--2---:R-:W-:Y:S05]  /*7390*/  @!P0 BRA `(.L_x_126) ;  /* 0xfffffffc00f08947 */ /* 0x004fea000383ffff */
[----:B------:R-:W-:Y:S05]  /*73a0*/  BRA `(.L_x_66) ;  /* 0xffffffc400807947 */ /* 0x000fea000383ffff */
.L_x_70:
[----:B------:R-:W-:-:S07]  /*73b0*/  MOV R0, UR4 ;  /* 0x0000000400007c02 */ /* 0x000fce0008000f00 */
.L_x_127:
[----:B--2---:R2:W4:Y:S02]  /*73c0*/  SYNCS.PHASECHK.TRANS64.TRYWAIT P0, [R0+URZ], R2 ;  /* 0x00000002000075a7 */ /* 0x00452400080011ff */
[----:B----4-:R-:W-:Y:S05]  /*73d0*/  @!P0 NANOSLEEP.SYNCS 0x989680 ;  /* 0x009896800000895d */ /* 0x010fea0003900000 */
[----:B------:R-:W4:Y:S02]  /*73e0*/  @!P0 SYNCS.PHASECHK.TRANS64 P0, [R0+URZ], R2 ;  /* 0x00000002000085a7 */ /* 0x000f2400080010ff */
[----:B----4-:R-:W-:Y:S05]  /*73f0*/  @!P0 BRA `(.L_x_127) ;  /* 0xfffffffc00f08947 */ /* 0x010fea000383ffff */
[----:B------:R-:W-:Y:S05]  /*7400*/  BRA `(.L_x_128) ;  /* 0xffffffc800ac7947 */ /* 0x000fea000383ffff */
.L_x_71:
[----:B------:R-:W-:-:S07]  /*7410*/  MOV R0, UR5 ;  /* 0x0000000500007c02 */ /* 0x000fce0008000f00 */
.L_x_129:
[----:B-1----:R1:W2:Y:S02]  /*7420*/  SYNCS.PHASECHK.TRANS64.TRYWAIT P0, [R0+URZ], R3 ;  /* 0x00000003000075a7 */ /* 0x0022a400080011ff */
[----:B--2---:R-:W-:Y:S05]  /*7430*/  @!P0 NANOSLEEP.SYNCS 0x989680 ;  /* 0x009896800000895d */ /* 0x004fea0003900000 */
[----:B------:R-:W2:Y:S02]  /*7440*/  @!P0 SYNCS.PHASECHK.TRANS64 P0, [R0+URZ], R3 ;  /* 0x00000003000085a7 */ /* 0x000ea400080010ff */
[----:B--2---:R-:W-:Y:S05]  /*7450*/  @!P0 BRA `(.L_x_129) ;  /* 0xfffffffc00f08947 */ /* 0x004fea000383ffff */
[----:B------:R-:W-:Y:S05]  /*7460*/  BRA `(.L_x_130) ;  /* 0xffffffc800b87947 */ /* 0x000fea000383ffff */
.L_x_72:
[----:B------:R-:W-:-:S07]  /*7470*/  MOV R0, UR5 ;  /* 0x0000000500007c02 */ /* 0x000fce0008000f00 */
.L_x_131:
[----:B-1----:R1:W2:Y:S02]  /*7480*/  SYNCS.PHASECHK.TRANS64.TRYWAIT P0, [R0+URZ], R3 ;  /* 0x00000003000075a7 */ /* 0x0022a400080011ff */
[----:B--2---:R-:W-:Y:S05]  /*7490*/  @!P0 NANOSLEEP.SYNCS 0x989680 ;  /* 0x009896800000895d */ /* 0x004fea0003900000 */
[----:B------:R-:W2:Y:S02]  /*74a0*/  @!P0 SYNCS.PHASECHK.TRANS64 P0, [R0+URZ], R3 ;  /* 0x00000003000085a7 */ /* 0x000ea400080010ff */
[----:B--2---:R-:W-:Y:S05]  /*74b0*/  @!P0 BRA `(.L_x_131) ;  /* 0xfffffffc00f08947 */ /* 0x004fea000383ffff */
[----:B------:R-:W-:Y:S05]  /*74c0*/  BRA `(.L_x_132) ;  /* 0xffffffc800c47947 */ /* 0x000fea000383ffff */
.L_x_73:
[----:B-1----:R-:W-:-:S07]  /*74d0*/  MOV R0, UR4 ;  /* 0x0000000400007c02 */ /* 0x002fce0008000f00 */
.L_x_133:
[----:B-1----:R1:W2:Y:S02]  /*74e0*/  SYNCS.PHASECHK.TRANS64.TRYWAIT P0, [R0+URZ], R2 ;  /* 0x00000002000075a7 */ /* 0x0022a400080011ff */
[----:B--2---:R-:W-:Y:S05]  /*74f0*/  @!P0 NANOSLEEP.SYNCS 0x989680 ;  /* 0x009896800000895d */ /* 0x004fea0003900000 */
[----:B------:R-:W2:Y:S02]  /*7500*/  @!P0 SYNCS.PHASECHK.TRANS64 P0, [R0+URZ], R2 ;  /* 0x00000002000085a7 */ /* 0x000ea400080010ff */
[----:B--2---:R-:W-:Y:S05]  /*7510*/  @!P0 BRA `(.L_x_133) ;  /* 0xfffffffc00f08947 */ /* 0x004fea000383ffff */
[----:B------:R-:W-:Y:S05]  /*7520*/  BRA `(.L_x_134) ;  /* 0xffffffc800d07947 */ /* 0x000fea000383ffff */
.L_x_78:
[----:B--2---:R2:W3:Y:S02]  /*7530*/  SYNCS.PHASECHK.TRANS64.TRYWAIT P0, [R3+URZ+0x90], R0 ;  /* 0x00009000030075a7 */ /* 0x0044e400080011ff */
[----:B---3--:R-:W-:Y:S05]  /*7540*/  @!P0 NANOSLEEP.SYNCS 0x989680 ;  /* 0x009896800000895d */ /* 0x008fea0003900000 */
[----:B------:R-:W3:Y:S02]  /*7550*/  @!P0 SYNCS.PHASECHK.TRANS64 P0, [R3+URZ+0x90], R0 ;  /* 0x00009000030085a7 */ /* 0x000ee400080010ff */
[----:B---3--:R-:W-:Y:S05]  /*7560*/  @!P0 BRA `(.L_x_78) ;  /* 0xfffffffc00f08947 */ /* 0x008fea000383ffff */
[----:B------:R-:W-:Y:S05]  /*7570*/  BRA `(.L_x_135) ;  /* 0xffffffcc00f87947 */ /* 0x000fea000383ffff */
.L_x_81:
[----:B--2---:R-:W-:Y:S07]  /*7580*/  MOV R0, UR21 ;  /* 0x0000001500007c02 */ /* 0x004fee0008000f00 */
.L_x_136:
[----:B--2---:R2:W3:Y:S02]  /*7590*/  SYNCS.PHASECHK.TRANS64.TRYWAIT P1, [R0+URZ+0x88], R3 ;  /* 0x00008803000075a7 */ /* 0x0044e400080211ff */
[----:B---3--:R-:W-:Y:S05]  /*75a0*/  @!P1 NANOSLEEP.SYNCS 0x989680 ;  /* 0x009896800000995d */ /* 0x008fea0003900000 */
[----:B------:R-:W3:Y:S02]  /*75b0*/  @!P1 SYNCS.PHASECHK.TRANS64 P1, [R0+URZ+0x88], R3 ;  /* 0x00008803000095a7 */ /* 0x000ee400080210ff */
[----:B---3--:R-:W-:Y:S05]  /*75c0*/  @!P1 BRA `(.L_x_136) ;  /* 0xfffffffc00f09947 */ /* 0x008fea000383ffff */
[----:B------:R-:W-:Y:S05]  /*75d0*/  BRA `(.L_x_80) ;  /* 0xffffffd4006c7947 */ /* 0x000fea000383ffff */
.L_x_84:
[----:B--2---:R-:W-:Y:S07]  /*75e0*/  MOV R0, UR21 ;  /* 0x0000001500007c02 */ /* 0x004fee0008000f00 */
.L_x_137:
[----:B--2---:R2:W3:Y:S02]  /*75f0*/  SYNCS.PHASECHK.TRANS64.TRYWAIT P0, [R0+URZ+0x78], R2 ;  /* 0x00007802000075a7 */ /* 0x0044e400080011ff */
[----:B---3--:R-:W-:Y:S05]  /*7600*/  @!P0 NANOSLEEP.SYNCS 0x989680 ;  /* 0x009896800000895d */ /* 0x008fea0003900000 */
[----:B------:R-:W3:Y:S02]  /*7610*/  @!P0 SYNCS.PHASECHK.TRANS64 P0, [R0+URZ+0x78], R2 ;  /* 0x00007802000085a7 */ /* 0x000ee400080010ff */
[----:B---3--:R-:W-:Y:S05]  /*7620*/  @!P0 BRA `(.L_x_137) ;  /* 0xfffffffc00f08947 */ /* 0x008fea000383ffff */
[----:B------:R-:W-:Y:S05]  /*7630*/  BRA `(.L_x_138) ;  /* 0xffffffd400c07947 */ /* 0x000fea000383ffff */
.L_x_87:
[----:B-1----:R1:W2:Y:S02]  /*7640*/  SYNCS.PHASECHK.TRANS64.TRYWAIT P0, [R8+URZ+0x90], R0 ;  /* 0x00009000080075a7 */ /* 0x0022a400080011ff */
[----:B--2---:R-:W-:Y:S05]  /*7650*/  @!P0 NANOSLEEP.SYNCS 0x989680 ;  /* 0x009896800000895d */ /* 0x004fea0003900000 */
[----:B------:R-:W2:Y:S02]  /*7660*/  @!P0 SYNCS.PHASECHK.TRANS64 P0, [R8+URZ+0x90], R0 ;  /* 0x00009000080085a7 */ /* 0x000ea400080010ff */
[----:B--2---:R-:W-:Y:S05]  /*7670*/  @!P0 BRA `(.L_x_87) ;  /* 0xfffffffc00f08947 */ /* 0x004fea000383ffff */
[----:B------:R-:W-:Y:S05]  /*7680*/  BRA `(.L_x_139) ;  /* 0xffffffdc00147947 */ /* 0x000fea000383ffff */
.L_x_93:
[----:B------:R-:W-:Y:S07]  /*7690*/  MOV R0, UR46 ;  /* 0x0000002e00007c02 */ /* 0x000fee0008000f00 */
.L_x_140:
[----:B-1----:R1:W2:Y:S02]  /*76a0*/  SYNCS.PHASECHK.TRANS64.TRYWAIT P2, [R0+URZ+0x70], R4 ;  /* 0x00007004000075a7 */ /* 0x0022a400080411ff */
[----:B--2---:R-:W-:Y:S05]  /*76b0*/  @!P2 NANOSLEEP.SYNCS 0x989680 ;  /* 0x009896800000a95d */ /* 0x004fea0003900000 */
[----:B------:R-:W2:Y:S02]  /*76c0*/  @!P2 SYNCS.PHASECHK.TRANS64 P2, [R0+URZ+0x70], R4 ;  /* 0x000070040000a5a7 */ /* 0x000ea400080410ff */
[----:B--2---:R-:W-:Y:S05]  /*76d0*/  @!P2 BRA `(.L_x_140) ;  /* 0xfffffffc00f0a947 */ /* 0x004fea000383ffff */
[----:B------:R-:W-:Y:S05]  /*76e0*/  BRA `(.L_x_92) ;  /* 0xffffffe400947947 */ /* 0x000fea000383ffff */
.L_x_95:
[----:B-1----:R-:W-:Y:S07]  /*76f0*/  MOV R0, UR47 ;  /* 0x0000002f00007c02 */ /* 0x002fee0008000f00 */
.L_x_141:
[----:B-1----:R1:W4:Y:S02]  /*7700*/  SYNCS.PHASECHK.TRANS64.TRYWAIT P0, [R0+URZ+0xb0], R3 ;  /* 0x0000b003000075a7 */ /* 0x00232400080011ff */
[----:B----4-:R-:W-:Y:S05]  /*7710*/  @!P0 NANOSLEEP.SYNCS 0x989680 ;  /* 0x009896800000895d */ /* 0x010fea0003900000 */
[----:B------:R-:W4:Y:S02]  /*7720*/  @!P0 SYNCS.PHASECHK.TRANS64 P0, [R0+URZ+0xb0], R3 ;  /* 0x0000b003000085a7 */ /* 0x000f2400080010ff */
[----:B----4-:R-:W-:Y:S05]  /*7730*/  @!P0 BRA `(.L_x_141) ;  /* 0xfffffffc00f08947 */ /* 0x010fea000383ffff */
[----:B------:R-:W-:Y:S05]  /*7740*/  BRA `(.L_x_94) ;  /* 0xffffffe400f47947 */ /* 0x000fea000383ffff */
        .weak           $__internal_0_$__cuda_sm10x_tcgen05_guardrail_trap_col_being_dealloced_not_returned_by_alloc
        .type           $__internal_0_$__cuda_sm10x_tcgen05_guardrail_trap_col_being_dealloced_not_returned_by_alloc,@function
        .size           $__internal_0_$__cuda_sm10x_tcgen05_guardrail_trap_col_being_dealloced_not_returned_by_alloc,($__internal_1_$__cuda_sm10x_tcgen05_guardrail_trap_phase_invalid_during_alloc - $__internal_0_$__cuda_sm10x_tcgen05_guardrail_trap_col_being_dealloced_not_returned_by_alloc)
$__internal_0_$__cuda_sm10x_tcgen05_guardrail_trap_col_being_dealloced_not_returned_by_alloc:
[----:B------:R-:W-:Y:S05]  /*7750*/  BPT.TRAP 0x1 ;  /* 0x000000040000795c */ /* 0x000fea0000300000 */
[----:B------:R-:W-:-:S04]  /*7760*/  HFMA2 R3, -RZ, RZ, 0, 0 ;  /* 0x00000000ff037431 */ /* 0x000fc800000001ff */
[----:B------:R-:W-:Y:S05]  /*7770*/  RET.REL.NODEC R2 `(_ZN7cutlass13device_kernelINS_4gemm6kernel13GemmUniversalIN4cute5tupleIJiiiiEEENS1_10collective13CollectiveMmaINS1_35MainloopSm100TmaUmmaWarpSpecializedILi7ELi2ELi4ENS5_IJNS4_1CILi2EEENSA_ILi1EEESC_EEEEENS5_IJNSA_ILi64EEENSA_ILi48EEENSA_ILi256EEEEEENS_12float_e4m3_tENS5_IJlSC_lEEESJ_SK_NS4_8TiledMMAINS4_8MMA_AtomIJNS4_10MMA_TraitsINS4_19SM100_MMA_F8F6F4_SSEJSJ_SJ_fSF_SG_NS4_17integral_constantINS4_4UMMA5MajorELSR_0EEESS_NSP_INSQ_7ScaleInELST_0EEESU_EEEEEENS4_6LayoutINS5_IJSC_SC_SC_EEENS5_IJNSA_ILi0EEESZ_SZ_EEEEENS5_IJNS4_10UnderscoreES12_S12_EEEEENS4_13SM90_TMA_LOADENS4_14ComposedLayoutINS4_7SwizzleILi3ELi4ELi3EEENS4_18smem_ptr_flag_bitsILi8EEENSX_INS5_IJNSA_ILi8EEENSA_ILi128EEEEEENS5_IJS1C_SC_EEEEEEEvNS4_8identityENS4_23SM90_TMA_LOAD_MULTICASTES1G_vS1H_EENS_8epilogue10collective18CollectiveEpilogueINS1K_23Sm100TmaWarpSpecializedILi1ELi1ELi24ELb0ELb0EEEJSI_NS5_IJNSX_ISF_SC_EENSX_ISG_SC_EEEEESJ_SK_SJ_SK_NS1K_6fusion15FusionCallbacksIS1O_NS1S_17LinearCombinationISJ_fSJ_fLNS_15FloatRoundStyleE2EEESI_S1R_JEEENS4_5SM1004TMEM4LOAD25SM100_TMEM_LOAD_16dp32b8xES15_NS16_INS17_ILi0ELi4ELi3EEES1A_NSX_INS5_IJS1B_NSA_ILi16EEEEEENS5_IJS23_SC_EEEEEEENS4_39AutoVectorizingCopyWithAssumedAlignmentILi128EEENS4_14SM90_TMA_STOREES27_S29_S29_EEEvvEEEEvNT_6ParamsE) ;  /* 0xffffff8802207950 */ /* 0x000fea0003c3ffff */
        .weak           $__internal_1_$__cuda_sm10x_tcgen05_guardrail_trap_phase_invalid_during_alloc
        .type           $__internal_1_$__cuda_sm10x_tcgen05_guardrail_trap_phase_invalid_during_alloc,@function
        .size           $__internal_1_$__cuda_sm10x_tcgen05_guardrail_trap_phase_invalid_during_alloc,($__internal_2_$__cuda_sm10x_tcgen05_guardrail_trap_unallocated_columns_being_dealloced - $__internal_1_$__cuda_sm10x_tcgen05_guardrail_trap_phase_invalid_during_alloc)
$__internal_1_$__cuda_sm10x_tcgen05_guardrail_trap_phase_invalid_during_alloc:
[----:B------:R-:W-:Y:S05]  /*7780*/  BPT.TRAP 0x1 ;  /* 0x000000040000795c */ /* 0x000fea0000300000 */
[----:B------:R-:W-:-:S04]  /*7790*/  MOV R5, 0x0 ;  /* 0x0000000000057802 */ /* 0x000fc80000000f00 */
[----:B------:R-:W-:Y:S05]  /*77a0*/  RET.REL.NODEC R4 `(_ZN7cutlass13device_kernelINS_4gemm6kernel13GemmUniversalIN4cute5tupleIJiiiiEEENS1_10collective13CollectiveMmaINS1_35MainloopSm100TmaUmmaWarpSpecializedILi7ELi2ELi4ENS5_IJNS4_1CILi2EEENSA_ILi1EEESC_EEEEENS5_IJNSA_ILi64EEENSA_ILi48EEENSA_ILi256EEEEEENS_12float_e4m3_tENS5_IJlSC_lEEESJ_SK_NS4_8TiledMMAINS4_8MMA_AtomIJNS4_10MMA_TraitsINS4_19SM100_MMA_F8F6F4_SSEJSJ_SJ_fSF_SG_NS4_17integral_constantINS4_4UMMA5MajorELSR_0EEESS_NSP_INSQ_7ScaleInELST_0EEESU_EEEEEENS4_6LayoutINS5_IJSC_SC_SC_EEENS5_IJNSA_ILi0EEESZ_SZ_EEEEENS5_IJNS4_10UnderscoreES12_S12_EEEEENS4_13SM90_TMA_LOADENS4_14ComposedLayoutINS4_7SwizzleILi3ELi4ELi3EEENS4_18smem_ptr_flag_bitsILi8EEENSX_INS5_IJNSA_ILi8EEENSA_ILi128EEEEEENS5_IJS1C_SC_EEEEEEEvNS4_8identityENS4_23SM90_TMA_LOAD_MULTICASTES1G_vS1H_EENS_8epilogue10collective18CollectiveEpilogueINS1K_23Sm100TmaWarpSpecializedILi1ELi1ELi24ELb0ELb0EEEJSI_NS5_IJNSX_ISF_SC_EENSX_ISG_SC_EEEEESJ_SK_SJ_SK_NS1K_6fusion15FusionCallbacksIS1O_NS1S_17LinearCombinationISJ_fSJ_fLNS_15FloatRoundStyleE2EEESI_S1R_JEEENS4_5SM1004TMEM4LOAD25SM100_TMEM_LOAD_16dp32b8xES15_NS16_INS17_ILi0ELi4ELi3EEES1A_NSX_INS5_IJS1B_NSA_ILi16EEEEEENS5_IJS23_SC_EEEEEEENS4_39AutoVectorizingCopyWithAssumedAlignmentILi128EEENS4_14SM90_TMA_STOREES27_S29_S29_EEEvvEEEEvNT_6ParamsE) ;  /* 0xffffff8804147950 */ /* 0x000fea0003c3ffff */
        .weak           $__internal_2_$__cuda_sm10x_tcgen05_guardrail_trap_unallocated_columns_being_dealloced
        .type           $__internal_2_$__cuda_sm10x_tcgen05_guardrail_trap_unallocated_columns_being_dealloced,@function
        .size           $__internal_2_$__cuda_sm10x_tcgen05_guardrail_trap_unallocated_columns_being_dealloced,(.L_x_143 - $__internal_2_$__cuda_sm10x_tcgen05_guardrail_trap_unallocated_columns_being_dealloced)
$__internal_2_$__cuda_sm10x_tcgen05_guardrail_trap_unallocated_columns_being_dealloced:
[----:B------:R-:W-:Y:S05]  /*77b0*/  BPT.TRAP 0x1 ;  /* 0x000000040000795c */ /* 0x000fea0000300000 */
[----:B------:R-:W-:-:S04]  /*77c0*/  HFMA2 R3, -RZ, RZ, 0, 0 ;  /* 0x00000000ff037431 */ /* 0x000fc800000001ff */
[----:B------:R-:W-:Y:S05]  /*77d0*/  RET.REL.NODEC R2 `(_ZN7cutlass13device_kernelINS_4gemm6kernel13GemmUniversalIN4cute5tupleIJiiiiEEENS1_10collective13CollectiveMmaINS1_35MainloopSm100TmaUmmaWarpSpecializedILi7ELi2ELi4ENS5_IJNS4_1CILi2EEENSA_ILi1EEESC_EEEEENS5_IJNSA_ILi64EEENSA_ILi48EEENSA_ILi256EEEEEENS_12float_e4m3_tENS5_IJlSC_lEEESJ_SK_NS4_8TiledMMAINS4_8MMA_AtomIJNS4_10MMA_TraitsINS4_19SM100_MMA_F8F6F4_SSEJSJ_SJ_fSF_SG_NS4_17integral_constantINS4_4UMMA5MajorELSR_0EEESS_NSP_INSQ_7ScaleInELST_0EEESU_EEEEEENS4_6LayoutINS5_IJSC_SC_SC_EEENS5_IJNSA_ILi0EEESZ_SZ_EEEEENS5_IJNS4_10UnderscoreES12_S12_EEEEENS4_13SM90_TMA_LOADENS4_14ComposedLayoutINS4_7SwizzleILi3ELi4ELi3EEENS4_18smem_ptr_flag_bitsILi8EEENSX_INS5_IJNSA_ILi8EEENSA_ILi128EEEEEENS5_IJS1C_SC_EEEEEEEvNS4_8identityENS4_23SM90_TMA_LOAD_MULTICASTES1G_vS1H_EENS_8epilogue10collective18CollectiveEpilogueINS1K_23Sm100TmaWarpSpecializedILi1ELi1ELi24ELb0ELb0EEEJSI_NS5_IJNSX_ISF_SC_EENSX_ISG_SC_EEEEESJ_SK_SJ_SK_NS1K_6fusion15FusionCallbacksIS1O_NS1S_17LinearCombinationISJ_fSJ_fLNS_15FloatRoundStyleE2EEESI_S1R_JEEENS4_5SM1004TMEM4LOAD25SM100_TMEM_LOAD_16dp32b8xES15_NS16_INS17_ILi0ELi4ELi3EEES1A_NSX_INS5_IJS1B_NSA_ILi16EEEEEENS5_IJS23_SC_EEEEEEENS4_39AutoVectorizingCopyWithAssumedAlignmentILi128EEENS4_14SM90_TMA_STOREES27_S29_S29_EEEvvEEEEvNT_6ParamsE) ;  /* 0xffffff8802087950 */ /* 0x000fea0003c3ffff */
.L_x_142:
[----:B------:R-:W-:-:S00]  /*77e0*/  BRA `(.L_x_142) ;  /* 0xfffffffc00fc7947 */ /* 0x000fc0000383ffff */
[----:B------:R-:W-:-:S00]  /*77f0*/  NOP ;  /* 0x0000000000007918 */ /* 0x000fc00000000000 */
        /* <DEDUP_REMOVED lines=8> */
.L_x_143:


//--------------------- .nv.global.init           --------------------------
	.section	.nv.global.init,"aw",@progbits
.nv.global.init:
	.type		$str$26,@object
	.size		$str$26,($str$25 - $str$26)
$str$26:
        /*0000*/ 	.byte	0x2f, 0x74, 0x6d, 0x70, 0x2f, 0x63, 0x75, 0x74, 0x6c, 0x61, 0x73, 0x73, 0x5f, 0x73, 0x77, 0x65
        /*0010*/ 	.byte	0x65, 0x70, 0x5f, 0x73, 0x72, 0x63, 0x2f, 0x69, 0x6e, 0x63, 0x6c, 0x75, 0x64, 0x65, 0x2f, 0x63
        /*0020*/ 	.byte	0x75, 0x74, 0x65, 0x2f, 0x61, 0x74, 0x6f, 0x6d, 0x2f, 0x63, 0x6f, 0x70, 0x79, 0x5f, 0x74, 0x72
        /*0030*/ 	.byte	0x61, 0x69, 0x74, 0x73, 0x5f, 0x73, 0x6d, 0x31, 0x30, 0x30, 0x2e, 0x68, 0x70, 0x70, 0x00
	.type		$str$25,@object
	.size		$str$25,(__unnamed_1 - $str$25)
$str$25:
        /*003f*/ 	.byte	0x28, 0x28, 0x75, 0x69, 0x6e, 0x74, 0x33, 0x32, 0x5f, 0x74, 0x28, 0x74, 0x68, 0x72, 0x65, 0x61
        /*004f*/ 	.byte	0x64, 0x49, 0x64, 0x78, 0x2e, 0x78, 0x29, 0x20, 0x2f, 0x20, 0x33, 0x32, 0x29, 0x20, 0x25, 0x20
        /*005f*/ 	.byte	0x34, 0x29, 0x20, 0x3d, 0x3d, 0x20, 0x28, 0x28, 0x28, 0x74, 0x6d, 0x65, 0x6d, 0x5f, 0x61, 0x64
        /*006f*/ 	.byte	0x64, 0x72, 0x20, 0x3e, 0x3e, 0x20, 0x31, 0x36, 0x29, 0x20, 0x2f, 0x20, 0x33, 0x32, 0x29, 0x20
        /*007f*/ 	.byte	0x25, 0x20, 0x34, 0x29, 0x00
	.type		__unnamed_1,@object
	.size		__unnamed_1,(.L_1 - __unnamed_1)
__unnamed_1:
        /*0084*/ 	.byte	0x63, 0x6f, 0x6e, 0x73, 0x74, 0x65, 0x78, 0x70, 0x72, 0x20, 0x76, 0x6f, 0x69, 0x64, 0x20, 0x63
        /* <DEDUP_REMOVED lines=36> */
        /*02d4*/ 	.byte	0x3c, 0x30, 0x3e, 0x3e, 0x3e, 0x3e, 0x5d, 0x00
.L_1:


//--------------------- .nv.shared._ZN7cutlass13device_kernelINS_4gemm6kernel13GemmUniversalIN4cute5tupleIJiiiiEEENS1_10collective13CollectiveMmaINS1_35MainloopSm100TmaUmmaWarpSpecializedILi7ELi2ELi4ENS5_IJNS4_1CILi2EEENSA_ILi1EEESC_EEEEENS5_IJNSA_ILi64EEENSA_ILi48EEENSA_ILi256EEEEEENS_12float_e4m3_tENS5_IJlSC_lEEESJ_SK_NS4_8TiledMMAINS4_8MMA_AtomIJNS4_10MMA_TraitsINS4_19SM100_MMA_F8F6F4_SSEJSJ_SJ_fSF_SG_NS4_17integral_constantINS4_4UMMA5MajorELSR_0EEESS_NSP_INSQ_7ScaleInELST_0EEESU_EEEEEENS4_6LayoutINS5_IJSC_SC_SC_EEENS5_IJNSA_ILi0EEESZ_SZ_EEEEENS5_IJNS4_10UnderscoreES12_S12_EEEEENS4_13SM90_TMA_LOADENS4_14ComposedLayoutINS4_7SwizzleILi3ELi4ELi3EEENS4_18smem_ptr_flag_bitsILi8EEENSX_INS5_IJNSA_ILi8EEENSA_ILi128EEEEEENS5_IJS1C_SC_EEEEEEEvNS4_8identityENS4_23SM90_TMA_LOAD_MULTICASTES1G_vS1H_EENS_8epilogue10collective18CollectiveEpilogueINS1K_23Sm100TmaWarpSpecializedILi1ELi1ELi24ELb0ELb0EEEJSI_NS5_IJNSX_ISF_SC_EENSX_ISG_SC_EEEEESJ_SK_SJ_SK_NS1K_6fusion15FusionCallbacksIS1O_NS1S_17LinearCombinationISJ_fSJ_fLNS_15FloatRoundStyleE2EEESI_S1R_JEEENS4_5SM1004TMEM4LOAD25SM100_TMEM_LOAD_16dp32b8xES15_NS16_INS17_ILi0ELi4ELi3EEES1A_NSX_INS5_IJS1B_NSA_ILi16EEEEEENS5_IJS23_SC_EEEEEEENS4_39AutoVectorizingCopyWithAssumedAlignmentILi128EEENS4_14SM90_TMA_STOREES27_S29_S29_EEEvvEEEEvNT_6ParamsE --------------------------
	.section	.nv.shared._ZN7cutlass13device_kernelINS_4gemm6kernel13GemmUniversalIN4cute5tupleIJiiiiEEENS1_10collective13CollectiveMmaINS1_35MainloopSm100TmaUmmaWarpSpecializedILi7ELi2ELi4ENS5_IJNS4_1CILi2EEENSA_ILi1EEESC_EEEEENS5_IJNSA_ILi64EEENSA_ILi48EEENSA_ILi256EEEEEENS_12float_e4m3_tENS5_IJlSC_lEEESJ_SK_NS4_8TiledMMAINS4_8MMA_AtomIJNS4_10MMA_TraitsINS4_19SM100_MMA_F8F6F4_SSEJSJ_SJ_fSF_SG_NS4_17integral_constantINS4_4UMMA5MajorELSR_0EEESS_NSP_INSQ_7ScaleInELST_0EEESU_EEEEEENS4_6LayoutINS5_IJSC_SC_SC_EEENS5_IJNSA_ILi0EEESZ_SZ_EEEEENS5_IJNS4_10UnderscoreES12_S12_EEEEENS4_13SM90_TMA_LOADENS4_14ComposedLayoutINS4_7SwizzleILi3ELi4ELi3EEENS4_18smem_ptr_flag_bitsILi8EEENSX_INS5_IJNSA_ILi8EEENSA_ILi128EEEEEENS5_IJS1C_SC_EEEEEEEvNS4_8identityENS4_23SM90_TMA_LOAD_MULTICASTES1G_vS1H_EENS_8epilogue10collective18CollectiveEpilogueINS1K_23Sm100TmaWarpSpecializedILi1ELi1ELi24ELb0ELb0EEEJSI_NS5_IJNSX_ISF_SC_EENSX_ISG_SC_EEEEESJ_SK_SJ_SK_NS1K_6fusion15FusionCallbacksIS1O_NS1S_17LinearCombinationISJ_fSJ_fLNS_15FloatRoundStyleE2EEESI_S1R_JEEENS4_5SM1004TMEM4LOAD25SM100_TMEM_LOAD_16dp32b8xES15_NS16_INS17_ILi0ELi4ELi3EEES1A_NSX_INS5_IJS1B_NSA_ILi16EEEEEENS5_IJS23_SC_EEEEEEENS4_39AutoVectorizingCopyWithAssumedAlignmentILi128EEENS4_14SM90_TMA_STOREES27_S29_S29_EEEvvEEEEvNT_6ParamsE,"aw",@nobits
	.sectionflags	@""
	.align	16
	.zero		1024


//--------------------- .nv.shared.reserved.0     --------------------------
	.section	.nv.shared.reserved.0,"aw",@nobits
	.weak		__nv_reservedSMEM_offset_0_alias
	.size		__nv_reservedSMEM_offset_0_alias, 0, 64
	.other		__nv_reservedSMEM_offset_0_alias,@"STO_CUDA_RESERVED_SHARED STV_DEFAULT"
__nv_reservedSMEM_offset_0_alias:
	.zero		0
.nv.shared.reserved.0:
	.zero		64
	.weak		__nv_reservedSMEM_tcgen05_partition
	.type		__nv_reservedSMEM_tcgen05_partition,@object
	.size		__nv_reservedSMEM_tcgen05_partition,(.L_0 - __nv_reservedSMEM_tcgen05_partition)
__nv_reservedSMEM_tcgen05_partition:
	.zero		32
.L_0:


//--------------------- .nv.global                --------------------------
	.section	.nv.global,"aw",@nobits
.nv.global:
	.type		_ZN40_INTERNAL_239ee85c_4_k_cu_8c3b3e9c_253744cute1_E,@object
	.size		_ZN40_INTERNAL_239ee85c_4_k_cu_8c3b3e9c_253744cute1_E,(_ZN40_INTERNAL_239ee85c_4_k_cu_8c3b3e9c_253744cuda3std3__45__cpo6cbeginE - _ZN40_INTERNAL_239ee85c_4_k_cu_8c3b3e9c_253744cute1_E)
_ZN40_INTERNAL_239ee85c_4_k_cu_8c3b3e9c_253744cute1_E:
	.zero		1
	.type		_ZN40_INTERNAL_239ee85c_4_k_cu_8c3b3e9c_253744cuda3std3__45__cpo6cbeginE,@object
	.size		_ZN40_INTERNAL_239ee85c_4_k_cu_8c3b3e9c_253744cuda3std3__45__cpo6cbeginE,(_ZN40_INTERNAL_239ee85c_4_k_cu_8c3b3e9c_253744cuda3std3__48in_placeE - _ZN40_INTERNAL_239ee85c_4_k_cu_8c3b3e9c_253744cuda3std3__45__cpo6cbeginE)
_ZN40_INTERNAL_239ee85c_4_k_cu_8c3b3e9c_253744cuda3std3__45__cpo6cbeginE:
	.zero		1
	.type		_ZN40_INTERNAL_239ee85c_4_k_cu_8c3b3e9c_253744cuda3std3__48in_placeE,@object
	.size		_ZN40_INTERNAL_239ee85c_4_k_cu_8c3b3e9c_253744cuda3std3__48in_placeE,(_ZN40_INTERNAL_239ee85c_4_k_cu_8c3b3e9c_253744cuda3std6ranges3__45__cpo9iter_moveE - _ZN40_INTERNAL_239ee85c_4_k_cu_8c3b3e9c_253744cuda3std3__48in_placeE)
_ZN40_INTERNAL_239ee85c_4_k_cu_8c3b3e9c_253744cuda3std3__48in_placeE:
	.zero		1
	.type		_ZN40_INTERNAL_239ee85c_4_k_cu_8c3b3e9c_253744cuda3std6ranges3__45__cpo9iter_moveE,@object
	.size		_ZN40_INTERNAL_239ee85c_4_k_cu_8c3b3e9c_253744cuda3std6ranges3__45__cpo9iter_moveE,(_ZN40_INTERNAL_239ee85c_4_k_cu_8c3b3e9c_253744cuda3std3__45__cpo5beginE - _ZN40_INTERNAL_239ee85c_4_k_cu_8c3b3e9c_253744cuda3std6ranges3__45__cpo9iter_moveE)
_ZN40_INTERNAL_239ee85c_4_k_cu_8c3b3e9c_253744cuda3std6ranges3__45__cpo9iter_moveE:
	.zero		1
	.type		_ZN40_INTERNAL_239ee85c_4_k_cu_8c3b3e9c_253744cuda3std3__45__cpo5beginE,@object
	.size		_ZN40_INTERNAL_239ee85c_4_k_cu_8c3b3e9c_253744cuda3std3__45__cpo5beginE,(_ZN40_INTERNAL_239ee85c_4_k_cu_8c3b3e9c_253744cuda3std3__442_GLOBAL__N__239ee85c_4_k_cu_8c3b3e9c_253746ignoreE - _ZN40_INTERNAL_239ee85c_4_k_cu_8c3b3e9c_253744cuda3std3__45__cpo5beginE)
_ZN40_INTERNAL_239ee85c_4_k_cu_8c3b3e9c_253744cuda3std3__45__cpo5beginE:
	.zero		1
	.type		_ZN40_INTERNAL_239ee85c_4_k_cu_8c3b3e9c_253744cuda3std3__442_GLOBAL__N__239ee85c_4_k_cu_8c3b3e9c_253746ignoreE,@object
	.size		_ZN40_INTERNAL_239ee85c_4_k_cu_8c3b3e9c_253744cuda3std3__442_GLOBAL__N__239ee85c_4_k_cu_8c3b3e9c_253746ignoreE,(_ZN40_INTERNAL_239ee85c_4_k_cu_8c3b3e9c_253744cute7productE - _ZN40_INTERNAL_239ee85c_4_k_cu_8c3b3e9c_253744cuda3std3__442_GLOBAL__N__239ee85c_4_k_cu_8c3b3e9c_253746ignoreE)
_ZN40_INTERNAL_239ee85c_4_k_cu_8c3b3e9c_253744cuda3std3__442_GLOBAL__N__239ee85c_4_k_cu_8c3b3e9c_253746ignoreE:
	.zero		1
	.type		_ZN40_INTERNAL_239ee85c_4_k_cu_8c3b3e9c_253744cute7productE,@object
	.size		_ZN40_INTERNAL_239ee85c_4_k_cu_8c3b3e9c_253744cute7productE,(_ZN40_INTERNAL_239ee85c_4_k_cu_8c3b3e9c_253744cuda3std3__45__cpo3endE - _ZN40_INTERNAL_239ee85c_4_k_cu_8c3b3e9c_253744cute7productE)
_ZN40_INTERNAL_239ee85c_4_k_cu_8c3b3e9c_253744cute7productE:
	.zero		1
	.type		_ZN40_INTERNAL_239ee85c_4_k_cu_8c3b3e9c_253744cuda3std3__45__cpo3endE,@object
	.size		_ZN40_INTERNAL_239ee85c_4_k_cu_8c3b3e9c_253744cuda3std3__45__cpo3endE,(_ZN40_INTERNAL_239ee85c_4_k_cu_8c3b3e9c_253744cuda3std3__419piecewise_constructE - _ZN40_INTERNAL_239ee85c_4_k_cu_8c3b3e9c_253744cuda3std3__45__cpo3endE)
_ZN40_INTERNAL_239ee85c_4_k_cu_8c3b3e9c_253744cuda3std3__45__cpo3endE:
	.zero		1
	.type		_ZN40_INTERNAL_239ee85c_4_k_cu_8c3b3e9c_253744cuda3std3__419piecewise_constructE,@object
	.size		_ZN40_INTERNAL_239ee85c_4_k_cu_8c3b3e9c_253744cuda3std3__419piecewise_constructE,(_ZN40_INTERNAL_239ee85c_4_k_cu_8c3b3e9c_253744cuda3std3__45__cpo4cendE - _ZN40_INTERNAL_239ee85c_4_k_cu_8c3b3e9c_253744cuda3std3__419piecewise_constructE)
_ZN40_INTERNAL_239ee85c_4_k_cu_8c3b3e9c_253744cuda3std3__419piecewise_constructE:
	.zero		1
	.type		_ZN40_INTERNAL_239ee85c_4_k_cu_8c3b3e9c_253744cuda3std3__45__cpo4cendE,@object
	.size		_ZN40_INTERNAL_239ee85c_4_k_cu_8c3b3e9c_253744cuda3std3__45__cpo4cendE,(_ZN40_INTERNAL_239ee85c_4_k_cu_8c3b3e9c_253744cuda3std6ranges3__45__cpo4swapE - _ZN40_INTERNAL_239ee85c_4_k_cu_8c3b3e9c_253744cuda3std3__45__cpo4cendE)
_ZN40_INTERNAL_239ee85c_4_k_cu_8c3b3e9c_253744cuda3std3__45__cpo4cendE:
	.zero		1
	.type		_ZN40_INTERNAL_239ee85c_4_k_cu_8c3b3e9c_253744cuda3std6ranges3__45__cpo4swapE,@object
	.size		_ZN40_INTERNAL_239ee85c_4_k_cu_8c3b3e9c_253744cuda3std6ranges3__45__cpo4swapE,(.L_9 - _ZN40_INTERNAL_239ee85c_4_k_cu_8c3b3e9c_253744cuda3std6ranges3__45__cpo4swapE)
_ZN40_INTERNAL_239ee85c_4_k_cu_8c3b3e9c_253744cuda3std6ranges3__45__cpo4swapE:
	.zero		1
.L_9:


//--------------------- .nv.constant0._ZN7cutlass13device_kernelINS_4gemm6kernel13GemmUniversalIN4cute5tupleIJiiiiEEENS1_10collective13CollectiveMmaINS1_35MainloopSm100TmaUmmaWarpSpecializedILi7ELi2ELi4ENS5_IJNS4_1CILi2EEENSA_ILi1EEESC_EEEEENS5_IJNSA_ILi64EEENSA_ILi48EEENSA_ILi256EEEEEENS_12float_e4m3_tENS5_IJlSC_lEEESJ_SK_NS4_8TiledMMAINS4_8MMA_AtomIJNS4_10MMA_TraitsINS4_19SM100_MMA_F8F6F4_SSEJSJ_SJ_fSF_SG_NS4_17integral_constantINS4_4UMMA5MajorELSR_0EEESS_NSP_INSQ_7ScaleInELST_0EEESU_EEEEEENS4_6LayoutINS5_IJSC_SC_SC_EEENS5_IJNSA_ILi0EEESZ_SZ_EEEEENS5_IJNS4_10UnderscoreES12_S12_EEEEENS4_13SM90_TMA_LOADENS4_14ComposedLayoutINS4_7SwizzleILi3ELi4ELi3EEENS4_18smem_ptr_flag_bitsILi8EEENSX_INS5_IJNSA_ILi8EEENSA_ILi128EEEEEENS5_IJS1C_SC_EEEEEEEvNS4_8identityENS4_23SM90_TMA_LOAD_MULTICASTES1G_vS1H_EENS_8epilogue10collective18CollectiveEpilogueINS1K_23Sm100TmaWarpSpecializedILi1ELi1ELi24ELb0ELb0EEEJSI_NS5_IJNSX_ISF_SC_EENSX_ISG_SC_EEEEESJ_SK_SJ_SK_NS1K_6fusion15FusionCallbacksIS1O_NS1S_17LinearCombinationISJ_fSJ_fLNS_15FloatRoundStyleE2EEESI_S1R_JEEENS4_5SM1004TMEM4LOAD25SM100_TMEM_LOAD_16dp32b8xES15_NS16_INS17_ILi0ELi4ELi3EEES1A_NSX_INS5_IJS1B_NSA_ILi16EEEEEENS5_IJS23_SC_EEEEEEENS4_39AutoVectorizingCopyWithAssumedAlignmentILi128EEENS4_14SM90_TMA_STOREES27_S29_S29_EEEvvEEEEvNT_6ParamsE --------------------------
	.section	.nv.constant0._ZN7cutlass13device_kernelINS_4gemm6kernel13GemmUniversalIN4cute5tupleIJiiiiEEENS1_10collective13CollectiveMmaINS1_35MainloopSm100TmaUmmaWarpSpecializedILi7ELi2ELi4ENS5_IJNS4_1CILi2EEENSA_ILi1EEESC_EEEEENS5_IJNSA_ILi64EEENSA_ILi48EEENSA_ILi256EEEEEENS_12float_e4m3_tENS5_IJlSC_lEEESJ_SK_NS4_8TiledMMAINS4_8MMA_AtomIJNS4_10MMA_TraitsINS4_19SM100_MMA_F8F6F4_SSEJSJ_SJ_fSF_SG_NS4_17integral_constantINS4_4UMMA5MajorELSR_0EEESS_NSP_INSQ_7ScaleInELST_0EEESU_EEEEEENS4_6LayoutINS5_IJSC_SC_SC_EEENS5_IJNSA_ILi0EEESZ_SZ_EEEEENS5_IJNS4_10UnderscoreES12_S12_EEEEENS4_13SM90_TMA_LOADENS4_14ComposedLayoutINS4_7SwizzleILi3ELi4ELi3EEENS4_18smem_ptr_flag_bitsILi8EEENSX_INS5_IJNSA_ILi8EEENSA_ILi128EEEEEENS5_IJS1C_SC_EEEEEEEvNS4_8identityENS4_23SM90_TMA_LOAD_MULTICASTES1G_vS1H_EENS_8epilogue10collective18CollectiveEpilogueINS1K_23Sm100TmaWarpSpecializedILi1ELi1ELi24ELb0ELb0EEEJSI_NS5_IJNSX_ISF_SC_EENSX_ISG_SC_EEEEESJ_SK_SJ_SK_NS1K_6fusion15FusionCallbacksIS1O_NS1S_17LinearCombinationISJ_fSJ_fLNS_15FloatRoundStyleE2EEESI_S1R_JEEENS4_5SM1004TMEM4LOAD25SM100_TMEM_LOAD_16dp32b8xES15_NS16_INS17_ILi0ELi4ELi3EEES1A_NSX_INS5_IJS1B_NSA_ILi16EEEEEENS5_IJS23_SC_EEEEEEENS4_39AutoVectorizingCopyWithAssumedAlignmentILi128EEENS4_14SM90_TMA_STOREES27_S29_S29_EEEvvEEEEvNT_6ParamsE,"a",@progbits
	.sectionflags	@""
	.align	4
.nv.constant0._ZN7cutlass13device_kernelINS_4gemm6kernel13GemmUniversalIN4cute5tupleIJiiiiEEENS1_10collective13CollectiveMmaINS1_35MainloopSm100TmaUmmaWarpSpecializedILi7ELi2ELi4ENS5_IJNS4_1CILi2EEENSA_ILi1EEESC_EEEEENS5_IJNSA_ILi64EEENSA_ILi48EEENSA_ILi256EEEEEENS_12float_e4m3_tENS5_IJlSC_lEEESJ_SK_NS4_8TiledMMAINS4_8MMA_AtomIJNS4_10MMA_TraitsINS4_19SM100_MMA_F8F6F4_SSEJSJ_SJ_fSF_SG_NS4_17integral_constantINS4_4UMMA5MajorELSR_0EEESS_NSP_INSQ_7ScaleInELST_0EEESU_EEEEEENS4_6LayoutINS5_IJSC_SC_SC_EEENS5_IJNSA_ILi0EEESZ_SZ_EEEEENS5_IJNS4_10UnderscoreES12_S12_EEEEENS4_13SM90_TMA_LOADENS4_14ComposedLayoutINS4_7SwizzleILi3ELi4ELi3EEENS4_18smem_ptr_flag_bitsILi8EEENSX_INS5_IJNSA_ILi8EEENSA_ILi128EEEEEENS5_IJS1C_SC_EEEEEEEvNS4_8identityENS4_23SM90_TMA_LOAD_MULTICASTES1G_vS1H_EENS_8epilogue10collective18CollectiveEpilogueINS1K_23Sm100TmaWarpSpecializedILi1ELi1ELi24ELb0ELb0EEEJSI_NS5_IJNSX_ISF_SC_EENSX_ISG_SC_EEEEESJ_SK_SJ_SK_NS1K_6fusion15FusionCallbacksIS1O_NS1S_17LinearCombinationISJ_fSJ_fLNS_15FloatRoundStyleE2EEESI_S1R_JEEENS4_5SM1004TMEM4LOAD25SM100_TMEM_LOAD_16dp32b8xES15_NS16_INS17_ILi0ELi4ELi3EEES1A_NSX_INS5_IJS1B_NSA_ILi16EEEEEENS5_IJS23_SC_EEEEEEENS4_39AutoVectorizingCopyWithAssumedAlignmentILi128EEENS4_14SM90_TMA_STOREES27_S29_S29_EEEvvEEEEvNT_6ParamsE:
	.zero		2944


//--------------------- SYMBOLS --------------------------

	.type		.nv.reservedSmem.offset0,@object
	.size		.nv.reservedSmem.offset0,0x4
	.type		.nv.reservedSmem.cap,@object
	.size		.nv.reservedSmem.cap,0x4
	.type		__assertfail,@function
